def attn_fwd(
    Q,
    K,
    V,
    Out,
    Lse,
    sm_scale,
    stride_qz,
    stride_qh,
    stride_qm,
    stride_qk,
    stride_kz,
    stride_kh,
    stride_kn,
    stride_kk,
    stride_vz,
    stride_vh,
    stride_vn,
    stride_vk,
    stride_oz,
    stride_oh,
    stride_om,
    stride_ok,
    seqlen_q,
    seqlen_k,
    BLOCK_M: tl.constexpr,
    BLOCK_N: tl.constexpr,
    HEAD_DIM: tl.constexpr,
    CAUSAL: tl.constexpr,
):
    start_m = tl.program_id(0)
    off_hz = tl.program_id(1)
    q_off = off_hz * stride_qh
    k_off = off_hz * stride_kh
    v_off = off_hz * stride_vh
    offs_m = start_m * BLOCK_M + tl.arange(0, BLOCK_M)
    offs_d = tl.arange(0, HEAD_DIM)
    offs_n = tl.arange(0, BLOCK_N)
    q_ptrs = Q + q_off + offs_m[:, None] * stride_qm + offs_d[None, :] * stride_qk
    k_ptrs = K + k_off + offs_d[:, None] * stride_kk + offs_n[None, :] * stride_kn
    v_ptrs = V + v_off + offs_n[:, None] * stride_vn + offs_d[None, :] * stride_vk
    m_i = tl.full([BLOCK_M], float("-inf"), dtype=tl.float32)
    l_i = tl.zeros([BLOCK_M], dtype=tl.float32) + 1.0
    acc = tl.zeros([BLOCK_M, HEAD_DIM], dtype=tl.float32)
    q = tl.load(q_ptrs)
    acc, l_i, m_i = _attn_fwd_inner(
        acc,
        l_i,
        m_i,
        q,
        k_ptrs,
        v_ptrs,
        sm_scale,
        stride_kn,
        stride_vn,
        start_m,
        seqlen_k,
        BLOCK_M,
        BLOCK_N,
        HEAD_DIM,
        CAUSAL,
    )
    acc = acc / l_i[:, None]
    lse = m_i + tl.math.log2(l_i) / 1.4426950408889634
    o_ptrs = (
        Out
        + off_hz * stride_oh
        + offs_m[:, None] * stride_om
        + offs_d[None, :] * stride_ok
    )
    tl.store(o_ptrs, acc.to(Out.dtype.element_ty))
    tl.store(Lse + off_hz * seqlen_q + offs_m, lse)

# config = {"BLOCK_M": 128, "BLOCK_N": 128, "HEAD_DIM": 32, "arch": "sm_100", "causal": true, "dtype": "bf16", "num_stages": 2, "num_warps": 8}
# arch = sm_100


// ===== COMPILED SASS (sm_100a) =====

	.target	sm_100a

	.elftype	@"ET_EXEC"


//--------------------- .note.nv.tkinfo           --------------------------
	.section	.note.nv.tkinfo,"",@"SHT_NOTE"
	.sectionflags	@"SHF_NOTE_NV_TKINFO"
	.tkinfo
        /*0018*/ 	.word	0x00000081
        /*0030*/ 	.string	""
        /*0030*/ 	.string	"ptxas-blackwell"
        /*0030*/ 	.string	"Cuda compilation tools, release 12.9, V12.9.86"
        /*0030*/ 	.string	"Build cuda_12.9.r12.9/compiler.36037853_0"
        /*0030*/ 	.string	"-v  -suppress-debug-info  -lineinfo  -arch sm_100a "



//--------------------- .note.nv.cuver            --------------------------
	.section	.note.nv.cuver,"",@"SHT_NOTE"
	.sectionflags	@"SHF_NOTE_NV_CUVER"
        /*0018*/ 	.short	0x0001
        /*001a*/ 	.short	0x0064
        /*001c*/ 	.short	0x0001
        /*001e*/ 	.short	0x0000
        /*0020*/ 	.short	0x0001
        /*0022*/ 	.short	0x0000


//--------------------- .nv.info                  --------------------------
	.section	.nv.info,"",@"SHT_CUDA_INFO"
	.align	4


	//----- nvinfo : EIATTR_REGCOUNT
	.align		4
        /*0000*/ 	.byte	0x04, 0x2f
        /*0002*/ 	.short	(.L_5 - .L_4)
	.align		4
.L_4:
        /*0004*/ 	.word	index@(attn_fwd)
        /*0008*/ 	.word	0x000000e9


	//----- nvinfo : EIATTR_FRAME_SIZE
	.align		4
.L_5:
        /*000c*/ 	.byte	0x04, 0x11
        /*000e*/ 	.short	(.L_7 - .L_6)
	.align		4
.L_6:
        /*0010*/ 	.word	index@($__internal_2_$__cuda_sm10x_tcgen05_guardrail_trap_unallocated_columns_being_dealloced)
        /*0014*/ 	.word	0x00000000


	//----- nvinfo : EIATTR_FRAME_SIZE
	.align		4
.L_7:
        /*0018*/ 	.byte	0x04, 0x11
        /*001a*/ 	.short	(.L_9 - .L_8)
	.align		4
.L_8:
        /*001c*/ 	.word	index@($__internal_1_$__cuda_sm10x_tcgen05_guardrail_trap_phase_invalid_during_alloc)
        /*0020*/ 	.word	0x00000000


	//----- nvinfo : EIATTR_FRAME_SIZE
	.align		4
.L_9:
        /*0024*/ 	.byte	0x04, 0x11
        /*0026*/ 	.short	(.L_11 - .L_10)
	.align		4
.L_10:
        /*0028*/ 	.word	index@($__internal_0_$__cuda_sm10x_tcgen05_guardrail_trap_col_being_dealloced_not_returned_by_alloc)
        /*002c*/ 	.word	0x00000000


	//----- nvinfo : EIATTR_FRAME_SIZE
	.align		4
.L_11:
        /*0030*/ 	.byte	0x04, 0x11
        /*0032*/ 	.short	(.L_13 - .L_12)
	.align		4
.L_12:
        /*0034*/ 	.word	index@(attn_fwd)
        /*0038*/ 	.word	0x00000000


	//----- nvinfo : EIATTR_MIN_STACK_SIZE
	.align		4
.L_13:
        /*003c*/ 	.byte	0x04, 0x12
        /*003e*/ 	.short	(.L_15 - .L_14)
	.align		4
.L_14:
        /*0040*/ 	.word	index@(attn_fwd)
        /*0044*/ 	.word	0x00000000
.L_15:


//--------------------- .nv.info.attn_fwd         --------------------------
	.section	.nv.info.attn_fwd,"",@"SHT_CUDA_INFO"
	.sectionflags	@""
	.align	4


	//----- nvinfo : EIATTR_CUDA_API_VERSION
	.align		4
        /*0000*/ 	.byte	0x04, 0x37
        /*0002*/ 	.short	(.L_17 - .L_16)
.L_16:
        /*0004*/ 	.word	0x00000081


	//----- nvinfo : EIATTR_KPARAM_INFO
	.align		4
.L_17:
        /*0008*/ 	.byte	0x04, 0x17
        /*000a*/ 	.short	(.L_19 - .L_18)
.L_18:
        /*000c*/ 	.word	0x00000000
        /*0010*/ 	.short	0x0019
        /*0012*/ 	.short	0x0080
        /*0014*/ 	.byte	0x00, 0xf4, 0x21, 0x00


	//----- nvinfo : EIATTR_KPARAM_INFO
	.align		4
.L_19:
        /*0018*/ 	.byte	0x04, 0x17
        /*001a*/ 	.short	(.L_21 - .L_20)
.L_20:
        /*001c*/ 	.word	0x00000000
        /*0020*/ 	.short	0x0018
        /*0022*/ 	.short	0x0078
        /*0024*/ 	.byte	0x00, 0xf4, 0x21, 0x00


	//----- nvinfo : EIATTR_KPARAM_INFO
	.align		4
.L_21:
        /*0028*/ 	.byte	0x04, 0x17
        /*002a*/ 	.short	(.L_23 - .L_22)
.L_22:
        /*002c*/ 	.word	0x00000000
        /*0030*/ 	.short	0x0017
        /*0032*/ 	.short	0x0070
        /*0034*/ 	.byte	0x00, 0xf0, 0x11, 0x00


	//----- nvinfo : EIATTR_KPARAM_INFO
	.align		4
.L_23:
        /*0038*/ 	.byte	0x04, 0x17
        /*003a*/ 	.short	(.L_25 - .L_24)
.L_24:
        /*003c*/ 	.word	0x00000000
        /*0040*/ 	.short	0x0016
        /*0042*/ 	.short	0x006c
        /*0044*/ 	.byte	0x00, 0xf0, 0x11, 0x00


	//----- nvinfo : EIATTR_KPARAM_INFO
	.align		4
.L_25:
        /*0048*/ 	.byte	0x04, 0x17
        /*004a*/ 	.short	(.L_27 - .L_26)
.L_26:
        /*004c*/ 	.word	0x00000000
        /*0050*/ 	.short	0x0015
        /*0052*/ 	.short	0x0068
        /*0054*/ 	.byte	0x00, 0xf0, 0x11, 0x00


	//----- nvinfo : EIATTR_KPARAM_INFO
	.align		4
.L_27:
        /*0058*/ 	.byte	0x04, 0x17
        /*005a*/ 	.short	(.L_29 - .L_28)
.L_28:
        /*005c*/ 	.word	0x00000000
        /*0060*/ 	.short	0x0014
        /*0062*/ 	.short	0x0064
        /*0064*/ 	.byte	0x00, 0xf0, 0x11, 0x00


	//----- nvinfo : EIATTR_KPARAM_INFO
	.align		4
.L_29:
        /*0068*/ 	.byte	0x04, 0x17
        /*006a*/ 	.short	(.L_31 - .L_30)
.L_30:
        /*006c*/ 	.word	0x00000000
        /*0070*/ 	.short	0x0013
        /*0072*/ 	.short	0x0060
        /*0074*/ 	.byte	0x00, 0xf0, 0x11, 0x00


	//----- nvinfo : EIATTR_KPARAM_INFO
	.align		4
.L_31:
        /*0078*/ 	.byte	0x04, 0x17
        /*007a*/ 	.short	(.L_33 - .L_32)
.L_32:
        /*007c*/ 	.word	0x00000000
        /*0080*/ 	.short	0x0012
        /*0082*/ 	.short	0x005c
        /*0084*/ 	.byte	0x00, 0xf0, 0x11, 0x00


	//----- nvinfo : EIATTR_KPARAM_INFO
	.align		4
.L_33:
        /*0088*/ 	.byte	0x04, 0x17
        /*008a*/ 	.short	(.L_35 - .L_34)
.L_34:
        /*008c*/ 	.word	0x00000000
        /*0090*/ 	.short	0x0011
        /*0092*/ 	.short	0x0058
        /*0094*/ 	.byte	0x00, 0xf0, 0x11, 0x00


	//----- nvinfo : EIATTR_KPARAM_INFO
	.align		4
.L_35:
        /*0098*/ 	.byte	0x04, 0x17
        /*009a*/ 	.short	(.L_37 - .L_36)
.L_36:
        /*009c*/ 	.word	0x00000000
        /*00a0*/ 	.short	0x0010
        /*00a2*/ 	.short	0x0054
        /*00a4*/ 	.byte	0x00, 0xf0, 0x11, 0x00


	//----- nvinfo : EIATTR_KPARAM_INFO
	.align		4
.L_37:
        /*00a8*/ 	.byte	0x04, 0x17
        /*00aa*/ 	.short	(.L_39 - .L_38)
.L_38:
        /*00ac*/ 	.word	0x00000000
        /*00b0*/ 	.short	0x000f
        /*00b2*/ 	.short	0x0050
        /*00b4*/ 	.byte	0x00, 0xf0, 0x11, 0x00


	//----- nvinfo : EIATTR_KPARAM_INFO
	.align		4
.L_39:
        /*00b8*/ 	.byte	0x04, 0x17
        /*00ba*/ 	.short	(.L_41 - .L_40)
.L_40:
        /*00bc*/ 	.word	0x00000000
        /*00c0*/ 	.short	0x000e
        /*00c2*/ 	.short	0x004c
        /*00c4*/ 	.byte	0x00, 0xf0, 0x11, 0x00


	//----- nvinfo : EIATTR_KPARAM_INFO
	.align		4
.L_41:
        /*00c8*/ 	.byte	0x04, 0x17
        /*00ca*/ 	.short	(.L_43 - .L_42)
.L_42:
        /*00cc*/ 	.word	0x00000000
        /*00d0*/ 	.short	0x000d
        /*00d2*/ 	.short	0x0048
        /*00d4*/ 	.byte	0x00, 0xf0, 0x11, 0x00


	//----- nvinfo : EIATTR_KPARAM_INFO
	.align		4
.L_43:
        /*00d8*/ 	.byte	0x04, 0x17
        /*00da*/ 	.short	(.L_45 - .L_44)
.L_44:
        /*00dc*/ 	.word	0x00000000
        /*00e0*/ 	.short	0x000c
        /*00e2*/ 	.short	0x0044
        /*00e4*/ 	.byte	0x00, 0xf0, 0x11, 0x00


	//----- nvinfo : EIATTR_KPARAM_INFO
	.align		4
.L_45:
        /*00e8*/ 	.byte	0x04, 0x17
        /*00ea*/ 	.short	(.L_47 - .L_46)
.L_46:
        /*00ec*/ 	.word	0x00000000
        /*00f0*/ 	.short	0x000b
        /*00f2*/ 	.short	0x0040
        /*00f4*/ 	.byte	0x00, 0xf0, 0x11, 0x00


	//----- nvinfo : EIATTR_KPARAM_INFO
	.align		4
.L_47:
        /*00f8*/ 	.byte	0x04, 0x17
        /*00fa*/ 	.short	(.L_49 - .L_48)
.L_48:
        /*00fc*/ 	.word	0x00000000
        /*0100*/ 	.short	0x000a
        /*0102*/ 	.short	0x003c
        /*0104*/ 	.byte	0x00, 0xf0, 0x11, 0x00


	//----- nvinfo : EIATTR_KPARAM_INFO
	.align		4
.L_49:
        /*0108*/ 	.byte	0x04, 0x17
        /*010a*/ 	.short	(.L_51 - .L_50)
.L_50:
        /*010c*/ 	.word	0x00000000
        /*0110*/ 	.short	0x0009
        /*0112*/ 	.short	0x0038
        /*0114*/ 	.byte	0x00, 0xf0, 0x11, 0x00


	//----- nvinfo : EIATTR_KPARAM_INFO
	.align		4
.L_51:
        /*0118*/ 	.byte	0x04, 0x17
        /*011a*/ 	.short	(.L_53 - .L_52)
.L_52:
        /*011c*/ 	.word	0x00000000
        /*0120*/ 	.short	0x0008
        /*0122*/ 	.short	0x0034
        /*0124*/ 	.byte	0x00, 0xf0, 0x11, 0x00


	//----- nvinfo : EIATTR_KPARAM_INFO
	.align		4
.L_53:
        /*0128*/ 	.byte	0x04, 0x17
        /*012a*/ 	.short	(.L_55 - .L_54)
.L_54:
        /*012c*/ 	.word	0x00000000
        /*0130*/ 	.short	0x0007
        /*0132*/ 	.short	0x0030
        /*0134*/ 	.byte	0x00, 0xf0, 0x11, 0x00


	//----- nvinfo : EIATTR_KPARAM_INFO
	.align		4
.L_55:
        /*0138*/ 	.byte	0x04, 0x17
        /*013a*/ 	.short	(.L_57 - .L_56)
.L_56:
        /*013c*/ 	.word	0x00000000
        /*0140*/ 	.short	0x0006
        /*0142*/ 	.short	0x002c
        /*0144*/ 	.byte	0x00, 0xf0, 0x11, 0x00


	//----- nvinfo : EIATTR_KPARAM_INFO
	.align		4
.L_57:
        /*0148*/ 	.byte	0x04, 0x17
        /*014a*/ 	.short	(.L_59 - .L_58)
.L_58:
        /*014c*/ 	.word	0x00000000
        /*0150*/ 	.short	0x0005
        /*0152*/ 	.short	0x0028
        /*0154*/ 	.byte	0x00, 0xf0, 0x11, 0x00


	//----- nvinfo : EIATTR_KPARAM_INFO
	.align		4
.L_59:
        /*0158*/ 	.byte	0x04, 0x17
        /*015a*/ 	.short	(.L_61 - .L_60)
.L_60:
        /*015c*/ 	.word	0x00000000
        /*0160*/ 	.short	0x0004
        /*0162*/ 	.short	0x0020
        /*0164*/ 	.byte	0x00, 0xf4, 0x21, 0x00


	//----- nvinfo : EIATTR_KPARAM_INFO
	.align		4
.L_61:
        /*0168*/ 	.byte	0x04, 0x17
        /*016a*/ 	.short	(.L_63 - .L_62)
.L_62:
        /*016c*/ 	.word	0x00000000
        /*0170*/ 	.short	0x0003
        /*0172*/ 	.short	0x0018
        /*0174*/ 	.byte	0x00, 0xf4, 0x21, 0x00


	//----- nvinfo : EIATTR_KPARAM_INFO
	.align		4
.L_63:
        /*0178*/ 	.byte	0x04, 0x17
        /*017a*/ 	.short	(.L_65 - .L_64)
.L_64:
        /*017c*/ 	.word	0x00000000
        /*0180*/ 	.short	0x0002
        /*0182*/ 	.short	0x0010
        /*0184*/ 	.byte	0x00, 0xf4, 0x21, 0x00


	//----- nvinfo : EIATTR_KPARAM_INFO
	.align		4
.L_65:
        /*0188*/ 	.byte	0x04, 0x17
        /*018a*/ 	.short	(.L_67 - .L_66)
.L_66:
        /*018c*/ 	.word	0x00000000
        /*0190*/ 	.short	0x0001
        /*0192*/ 	.short	0x0008
        /*0194*/ 	.byte	0x00, 0xf4, 0x21, 0x00


	//----- nvinfo : EIATTR_KPARAM_INFO
	.align		4
.L_67:
        /*0198*/ 	.byte	0x04, 0x17
        /*019a*/ 	.short	(.L_69 - .L_68)
.L_68:
        /*019c*/ 	.word	0x00000000
        /*01a0*/ 	.short	0x0000
        /*01a2*/ 	.short	0x0000
        /*01a4*/ 	.byte	0x00, 0xf4, 0x21, 0x00


	//----- nvinfo : EIATTR_AT_ENTRY_FRAGMENTS
	.align		4
.L_69:
        /*01a8*/ 	.byte	0x04, 0x4f
        /*01aa*/ 	.short	(.L_71 - .L_70)


	//   ....[0]....
.L_70:
        /*01ac*/ 	.word	0x00000004


	//----- nvinfo : EIATTR_RESERVED_SMEM_USED
	.align		4
.L_71:
        /*01b0*/ 	.byte	0x01, 0x41
	.zero		2


	//----- nvinfo : EIATTR_SPARSE_MMA_MASK
	.align		4
        /*01b4*/ 	.byte	0x03, 0x50
        /*01b6*/ 	.short	0x0000


	//----- nvinfo : EIATTR_TCGEN05_1CTA_USED
	.align		4
        /*01b8*/ 	.byte	0x01, 0x51
	.zero		2


	//----- nvinfo : EIATTR_MAXREG_COUNT
	.align		4
        /*01bc*/ 	.byte	0x03, 0x1b
        /*01be*/ 	.short	0x00ff


	//----- nvinfo : EIATTR_NUM_BARRIERS
	.align		4
        /*01c0*/ 	.byte	0x02, 0x4c
        /*01c2*/ 	.byte	0x01
	.zero		1


	//----- nvinfo : EIATTR_INT_WARP_WIDE_INSTR_OFFSETS
	.align		4
        /*01c4*/ 	.byte	0x04, 0x31
        /*01c6*/ 	.short	(.L_73 - .L_72)


	//   ....[0]....
.L_72:
        /*01c8*/ 	.word	0x00000ef0


	//   ....[1]....
        /*01cc*/ 	.word	0x00000f00


	//   ....[2]....
        /*01d0*/ 	.word	0x00001280


	//   ....[3]....
        /*01d4*/ 	.word	0x00001320


	//   ....[4]....
        /*01d8*/ 	.word	0x00004f80


	//   ....[5]....
        /*01dc*/ 	.word	0x000095d0


	//   ....[6]....
        /*01e0*/ 	.word	0x00009620


	//----- nvinfo : EIATTR_COOP_GROUP_MASK_REGIDS
	.align		4
.L_73:
        /*01e4*/ 	.byte	0x04, 0x29
        /*01e6*/ 	.short	(.L_75 - .L_74)


	//   ....[0]....
.L_74:
        /*01e8*/ 	.word	0xffffffff


	//   ....[1]....
        /*01ec*/ 	.word	0xffffffff


	//   ....[2]....
        /*01f0*/ 	.word	0xffffffff


	//   ....[3]....
        /*01f4*/ 	.word	0xffffffff


	//   ....[4]....
        /*01f8*/ 	.word	0xffffffff


	//   ....[5]....
        /*01fc*/ 	.word	0xffffffff


	//   ....[6]....
        /*0200*/ 	.word	0xffffffff


	//   ....[7]....
        /*0204*/ 	.word	0xffffffff


	//----- nvinfo : EIATTR_COOP_GROUP_INSTR_OFFSETS
	.align		4
.L_75:
        /*0208*/ 	.byte	0x04, 0x28
        /*020a*/ 	.short	(.L_77 - .L_76)


	//   ....[0]....
.L_76:
        /*020c*/ 	.word	0x00000050


	//   ....[1]....
        /*0210*/ 	.word	0x00000310


	//   ....[2]....
        /*0214*/ 	.word	0x00002a30


	//   ....[3]....
        /*0218*/ 	.word	0x00004330


	//   ....[4]....
        /*021c*/ 	.word	0x00006c20


	//   ....[5]....
        /*0220*/ 	.word	0x00007cc0


	//   ....[6]....
        /*0224*/ 	.word	0x00009460


	//   ....[7]....
        /*0228*/ 	.word	0x000096d0


	//----- nvinfo : EIATTR_VRC_CTA_INIT_COUNT
	.align		4
.L_77:
        /*022c*/ 	.byte	0x02, 0x4a
        /*022e*/ 	.byte	0x80
	.zero		1


	//----- nvinfo : EIATTR_MBARRIER_INSTR_OFFSETS
	.align		4
        /*0230*/ 	.byte	0x04, 0x39
        /*0232*/ 	.short	(.L_79 - .L_78)


	//   ....[0]....
.L_78:
        /*0234*/ 	.word	0x00001130
        /*0238*/ 	.word	0x000000ff
        /*023c*/ 	.word	0x00000000
        /*0240*/ 	.short	0x0100
        /*0242*/ 	.byte	0x0f
	.zero		1


	//   ....[1]....
        /*0244*/ 	.word	0x00001300
        /*0248*/ 	.word	0x000000ff
        /*024c*/ 	.word	0x00008008
        /*0250*/ 	.short	0x0100
        /*0252*/ 	.byte	0x0b
	.zero		1


	//   ....[2]....
        /*0254*/ 	.word	0x000014a0
        /*0258*/ 	.word	0x000000ff
        /*025c*/ 	.word	0x00004000
        /*0260*/ 	.short	0x0100
        /*0262*/ 	.byte	0x0b
	.zero		1


	//   ....[3]....
        /*0264*/ 	.word	0x00001680
        /*0268*/ 	.word	0x000000ff
        /*026c*/ 	.word	0x00004000
        /*0270*/ 	.short	0x010a
        /*0272*/ 	.byte	0x0b
	.zero		1


	//   ....[4]....
        /*0274*/ 	.word	0x000017f0
        /*0278*/ 	.word	0x000000ff
        /*027c*/ 	.word	0x00004000
        /*0280*/ 	.short	0x0108
        /*0282*/ 	.byte	0x0b
	.zero		1


	//   ....[5]....
        /*0284*/ 	.word	0x00005300
        /*0288*/ 	.word	0x000000ff
        /*028c*/ 	.word	0x00008010
        /*0290*/ 	.short	0x0100
        /*0292*/ 	.byte	0x0b
	.zero		1


	//   ....[6]....
        /*0294*/ 	.word	0x00005430
        /*0298*/ 	.word	0x000000ff
        /*029c*/ 	.word	0x00008010
        /*02a0*/ 	.short	0x010a
        /*02a2*/ 	.byte	0x0b
	.zero		1


	//   ....[7]....
        /*02a4*/ 	.word	0x00005740
        /*02a8*/ 	.word	0x000000ff
        /*02ac*/ 	.word	0x00008010
        /*02b0*/ 	.short	0x0108
        /*02b2*/ 	.byte	0x0b
	.zero		1


	//   ....[8]....
        /*02b4*/ 	.word	0x00007c30
        /*02b8*/ 	.word	0x000000ff
        /*02bc*/ 	.word	0x00000000
        /*02c0*/ 	.short	0x010a
        /*02c2*/ 	.byte	0x0f
	.zero		1


	//   ....[9]....
        /*02c4*/ 	.word	0x00008740
        /*02c8*/ 	.word	0x000000ff
        /*02cc*/ 	.word	0x00000000
        /*02d0*/ 	.short	0x010a
        /*02d2*/ 	.byte	0x0f
	.zero		1


	//   ....[10]....
        /*02d4*/ 	.word	0x000087f0
        /*02d8*/ 	.word	0x000000ff
        /*02dc*/ 	.word	0x00008000
        /*02e0*/ 	.short	0x0108
        /*02e2*/ 	.byte	0x0b
	.zero		1


	//   ....[11]....
        /*02e4*/ 	.word	0x00008830
        /*02e8*/ 	.word	0x000000ff
        /*02ec*/ 	.word	0x00008008
        /*02f0*/ 	.short	0x0108
        /*02f2*/ 	.byte	0x0b
	.zero		1


	//   ....[12]....
        /*02f4*/ 	.word	0x000096f0
        /*02f8*/ 	.word	0x000000ff
        /*02fc*/ 	.word	0x00004000
        /*0300*/ 	.short	0x010a
        /*0302*/ 	.byte	0x0b
	.zero		1


	//   ....[13]....
        /*0304*/ 	.word	0x00009720
        /*0308*/ 	.word	0x000000ff
        /*030c*/ 	.word	0x00008010
        /*0310*/ 	.short	0x010a
        /*0312*/ 	.byte	0x0b
	.zero		1


	//   ....[14]....
        /*0314*/ 	.word	0x00009750
        /*0318*/ 	.word	0x000000ff
        /*031c*/ 	.word	0x00000000
        /*0320*/ 	.short	0x010a
        /*0322*/ 	.byte	0x0f
	.zero		1


	//   ....[15]....
        /*0324*/ 	.word	0x00009780
        /*0328*/ 	.word	0x000000ff
        /*032c*/ 	.word	0x00000000
        /*0330*/ 	.short	0x010a
        /*0332*/ 	.byte	0x0f
	.zero		1


	//----- nvinfo : EIATTR_NUM_MBARRIERS
	.align		4
.L_79:
        /*0334*/ 	.byte	0x03, 0x38
        /*0336*/ 	.short	0xffff


	//----- nvinfo : EIATTR_EXIT_INSTR_OFFSETS
	.align		4
        /*0338*/ 	.byte	0x04, 0x1c
        /*033a*/ 	.short	(.L_81 - .L_80)


	//   ....[0]....
.L_80:
        /*033c*/ 	.word	0x000096e0


	//----- nvinfo : EIATTR_REQNTID
	.align		4
.L_81:
        /*0340*/ 	.byte	0x04, 0x10
        /*0342*/ 	.short	(.L_83 - .L_82)
.L_82:
        /*0344*/ 	.word	0x00000100
        /*0348*/ 	.word	0x00000001
        /*034c*/ 	.word	0x00000001


	//----- nvinfo : EIATTR_CRS_STACK_SIZE
	.align		4
.L_83:
        /*0350*/ 	.byte	0x04, 0x1e
        /*0352*/ 	.short	(.L_85 - .L_84)
.L_84:
        /*0354*/ 	.word	0x00000000


	//----- nvinfo : EIATTR_CBANK_PARAM_SIZE
	.align		4
.L_85:
        /*0358*/ 	.byte	0x03, 0x19
        /*035a*/ 	.short	0x0088


	//----- nvinfo : EIATTR_PARAM_CBANK
	.align		4
        /*035c*/ 	.byte	0x04, 0x0a
        /*035e*/ 	.short	(.L_87 - .L_86)
	.align		4
.L_86:
        /*0360*/ 	.word	index@(.nv.constant0.attn_fwd)
        /*0364*/ 	.short	0x0380
        /*0366*/ 	.short	0x0088


	//----- nvinfo : EIATTR_SW_WAR
	.align		4
.L_87:
        /*0368*/ 	.byte	0x04, 0x36
        /*036a*/ 	.short	(.L_89 - .L_88)
.L_88:
        /*036c*/ 	.word	0x00000008
.L_89:


//--------------------- .nv.compat                --------------------------
	.section	.nv.compat,"",@"SHT_CUDA_COMPAT_INFO"
	.align	4
        /*0000*/ 	.byte	0x02, 0x02, 0x02, 0x00, 0x02, 0x05, 0x05, 0x00, 0x02, 0x03, 0x00, 0x00, 0x02, 0x06, 0x01, 0x00


//--------------------- .nv.callgraph             --------------------------
	.section	.nv.callgraph,"",@"SHT_CUDA_CALLGRAPH"
	.align	4
	.sectionentsize	8
	.align		4
        /*0000*/ 	.word	0x00000000
	.align		4
        /*0004*/ 	.word	0xffffffff
	.align		4
        /*0008*/ 	.word	0x00000000
	.align		4
        /*000c*/ 	.word	0xfffffffe
	.align		4
        /*0010*/ 	.word	0x00000000
	.align		4
        /*0014*/ 	.word	0xfffffffd
	.align		4
        /*0018*/ 	.word	0x00000000
	.align		4
        /*001c*/ 	.word	0xfffffffc


//--------------------- .nv.constant4             --------------------------
	.section	.nv.constant4,"a",@progbits
	.align	8
	.align		8
.nv.constant4:
        /*0000*/ 	.dword	_$_str


//--------------------- .text.attn_fwd            --------------------------
	.section	.text.attn_fwd,"ax",@progbits
	.align	128
        .global         attn_fwd
        .type           attn_fwd,@function
        .size           attn_fwd,(.L_x_28 - attn_fwd)
        .other          attn_fwd,@"STO_CUDA_ENTRY STV_DEFAULT"
attn_fwd:
.text.attn_fwd:
[----:B------:R-:W0:Y:S01]  /*0000*/  LDC R1, c[0x0][0x37c] ;  /* 0x0000df00ff017b82 */ /* 0x000e220000000800 */
[----:B------:R-:W1:Y:S02]  /*0010*/  S2R R114, SR_TID.X ;  /* 0x0000000000727919 */ /* 0x000e640000002100 */
[----:B-1----:R-:W-:-:S13]  /*0020*/  ISETP.GE.U32.AND P5, PT, R114, 0x20, PT ;  /* 0x000000207200780c */ /* 0x002fda0003fa6070 */
[----:B------:R-:W-:Y:S05]  /*0030*/  @P5 BRA `(.L_x_0) ;  /* 0x0000000000b85947 */ /* 0x000fea0003800000 */
[----:B------:R-:W1:Y:S01]  /*0040*/  S2UR UR6, SR_CgaCtaId ;  /* 0x00000000000679c3 */ /* 0x000e620000008800 */
[----:B------:R-:W-:Y:S01]  /*0050*/  NOP ;  /* 0x0000000000007918 */ /* 0x000fe20000000000 */
[----:B------:R-:W-:Y:S02]  /*0060*/  UMOV UR4, 0x40 ;  /* 0x0000004000047882 */ /* 0x000fe40000000000 */
[----:B-1----:R-:W-:-:S09]  /*0070*/  ULEA UR4, UR6, UR4, 0x18 ;  /* 0x0000000406047291 */ /* 0x002fd2000f8ec0ff */
[----:B------:R-:W1:Y:S01]  /*0080*/  LDS.U8 R0, [UR4] ;  /* 0x00000004ff007984 */ /* 0x000e620008000000 */
[----:B------:R-:W-:Y:S02]  /*0090*/  UMOV UR4, 0x400 ;  /* 0x0000040000047882 */ /* 0x000fe40000000000 */
[----:B------:R-:W-:Y:S01]  /*00a0*/  ULEA UR4, UR6, UR4, 0x18 ;  /* 0x0000000406047291 */ /* 0x000fe2000f8ec0ff */
[----:B-1----:R-:W-:-:S13]  /*00b0*/  ISETP.NE.AND P0, PT, R0, RZ, PT ;  /* 0x000000ff0000720c */ /* 0x002fda0003f05270 */
[----:B------:R-:W-:Y:S05]  /*00c0*/  @P0 BRA `(.L_x_1) ;  /* 0x00000000007c0947 */ /* 0x000fea0003800000 */
[----:B------:R-:W-:-:S13]  /*00d0*/  ELECT P0, URZ, PT ;  /* 0x0000000000ff782f */ /* 0x000fda0003800000 */
[----:B------:R-:W-:Y:S05]  /*00e0*/  @!P0 BRA `(.L_x_2) ;  /* 0x0000000000848947 */ /* 0x000fea0003800000 */
[----:B------:R-:W-:Y:S01]  /*00f0*/  UMOV UR5, 0x8 ;  /* 0x0000000800057882 */ /* 0x000fe20000000000 */
[----:B------:R-:W-:Y:S02]  /*0100*/  IMAD.MOV.U32 R4, RZ, RZ, 0x1 ;  /* 0x00000001ff047424 */ /* 0x000fe400078e00ff */
[----:B------:R-:W-:Y:S02]  /*0110*/  IMAD.MOV.U32 R5, RZ, RZ, 0xff ;  /* 0x000000ffff057424 */ /* 0x000fe400078e00ff */
[----:B------:R-:W-:Y:S04]  /*0120*/  DEPBAR.LE SB1, 0x36 ;  /* 0x00009d800000791a */ /* 0x000fe80000000000 */
[----:B------:R-:W1:Y:S02]  /*0130*/  UTCATOMSWS.FIND_AND_SET.ALIGN UP0, UR5, UR5 ;  /* 0x00000005000575e3 */ /* 0x000e640008000800 */
[----:B-1----:R-:W-:-:S04]  /*0140*/  PLOP3.LUT P0, PT, PT, PT, UP0, 0x80, 0x8 ;  /* 0x000000000008781c */ /* 0x002fc80003f0f008 */
[----:B------:R-:W-:-:S04]  /*0150*/  SEL R0, RZ, 0xffffffff, !P0 ;  /* 0xffffffffff007807 */ /* 0x000fc80004000000 */
[----:B------:R-:W-:Y:S01]  /*0160*/  ISETP.NE.AND P0, PT, R0, RZ, PT ;  /* 0x000000ff0000720c */ /* 0x000fe20003f05270 */
[----:B------:R-:W-:-:S12]  /*0170*/  IMAD.U32 R0, RZ, RZ, UR5 ;  /* 0x00000005ff007e24 */ /* 0x000fd8000f8e00ff */
[----:B------:R-:W-:Y:S05]  /*0180*/  @P0 BRA `(.L_x_3) ;  /* 0x0000000000240947 */ /* 0x000fea0003800000 */
.L_x_4:
[----:B------:R-:W-:Y:S05]  /*0190*/  NANOSLEEP 0x64 ;  /* 0x000000640000795d */ /* 0x000fea0003800000 */
[----:B------:R-:W-:-:S05]  /*01a0*/  UMOV UR5, 0x8 ;  /* 0x0000000800057882 */ /* 0x000fca0000000000 */
[----:B------:R-:W-:Y:S04]  /*01b0*/  DEPBAR.LE SB1, 0x36 ;  /* 0x00009d800000791a */ /* 0x000fe80000000000 */
[----:B------:R-:W1:Y:S02]  /*01c0*/  UTCATOMSWS.FIND_AND_SET.ALIGN UP0, UR5, UR5 ;  /* 0x00000005000575e3 */ /* 0x000e640008000800 */
[----:B-1----:R-:W-:-:S04]  /*01d0*/  PLOP3.LUT P0, PT, PT, PT, UP0, 0x80, 0x8 ;  /* 0x000000000008781c */ /* 0x002fc80003f0f008 */
[----:B------:R-:W-:-:S04]  /*01e0*/  SEL R0, RZ, 0xffffffff, !P0 ;  /* 0xffffffffff007807 */ /* 0x000fc80004000000 */
[----:B------:R-:W-:Y:S01]  /*01f0*/  ISETP.NE.AND P0, PT, R0, RZ, PT ;  /* 0x000000ff0000720c */ /* 0x000fe20003f05270 */
[----:B------:R-:W-:-:S12]  /*0200*/  IMAD.U32 R0, RZ, RZ, UR5 ;  /* 0x00000005ff007e24 */ /* 0x000fd8000f8e00ff */
[----:B------:R-:W-:Y:S05]  /*0210*/  @!P0 BRA `(.L_x_4) ;  /* 0xfffffffc00dc8947 */ /* 0x000fea000383ffff */
.L_x_3:
[C---:B------:R-:W-:Y:S01]  /*0220*/  VIADD R3, R0.reuse, 0x10 ;  /* 0x0000001000037836 */ /* 0x040fe20000000000 */
[----:B------:R-:W-:Y:S01]  /*0230*/  UMOV UR5, 0x50 ;  /* 0x0000005000057882 */ /* 0x000fe20000000000 */
[----:B------:R-:W-:Y:S01]  /*0240*/  SHF.L.U32 R2, R5, R0, RZ ;  /* 0x0000000005027219 */ /* 0x000fe200000006ff */
[----:B------:R-:W-:Y:S01]  /*0250*/  ULEA UR5, UR6, UR5, 0x18 ;  /* 0x0000000506057291 */ /* 0x000fe2000f8ec0ff */
[----:B------:R-:W-:Y:S01]  /*0260*/  IMAD.SHL.U32 R0, R0, 0x20, RZ ;  /* 0x0000002000007824 */ /* 0x000fe200078e00ff */
[----:B------:R-:W-:-:S04]  /*0270*/  SHF.L.U32 R3, R4, R3, RZ ;  /* 0x0000000304037219 */ /* 0x000fc800000006ff */
[----:B------:R-:W-:-:S05]  /*0280*/  LOP3.LUT R2, R3, R2, RZ, 0xfc, !PT ;  /* 0x0000000203027212 */ /* 0x000fca00078efcff */
[----:B------:R1:W-:Y:S04]  /*0290*/  ATOMS.OR RZ, [UR5], R2 ;  /* 0x00000002ffff798c */ /* 0x0003e8000b000005 */
[----:B------:R1:W-:Y:S01]  /*02a0*/  STS [UR4], R0 ;  /* 0x00000000ff007988 */ /* 0x0003e20008000804 */
[----:B------:R-:W-:Y:S05]  /*02b0*/  BRA `(.L_x_2) ;  /* 0x0000000000107947 */ /* 0x000fea0003800000 */
.L_x_1:
[----:B------:R-:W-:Y:S01]  /*02c0*/  IMAD.MOV.U32 R0, RZ, RZ, -0x1 ;  /* 0xffffffffff007424 */ /* 0x000fe200078e00ff */
[----:B------:R-:W-:-:S04]  /*02d0*/  MOV R2, 0x300 ;  /* 0x0000030000027802 */ /* 0x000fc80000000f00 */
[----:B------:R1:W-:Y:S03]  /*02e0*/  STS [UR4], R0 ;  /* 0x00000000ff007988 */ /* 0x0003e60008000804 */
[----:B01----:R-:W-:Y:S05]  /*02f0*/  CALL.REL.NOINC `($__internal_1_$__cuda_sm10x_tcgen05_guardrail_trap_phase_invalid_during_alloc) ;  /* 0x0000009400387944 */ /* 0x003fea0003c00000 */
.L_x_2:
[----:B------:R-:W-:Y:S05]  /*0300*/  WARPSYNC.ALL ;  /* 0x0000000000007948 */ /* 0x000fea0003800000 */
[----:B------:R-:W-:Y:S01]  /*0310*/  NOP ;  /* 0x0000000000007918 */ /* 0x000fe20000000000 */
.L_x_0:
[----:B------:R-:W2:Y:S01]  /*0320*/  S2R R77, SR_CTAID.X ;  /* 0x00000000004d7919 */ /* 0x000ea20000002500 */
[----:B------:R-:W3:Y:S01]  /*0330*/  S2UR UR10, SR_CTAID.Y ;  /* 0x00000000000a79c3 */ /* 0x000ee20000002600 */
[----:B------:R-:W3:Y:S01]  /*0340*/  LDCU.64 UR4, c[0x0][0x3b0] ;  /* 0x00007600ff0477ac */ /* 0x000ee20008000a00 */
[----:B-1----:R-:W-:Y:S01]  /*0350*/  SHF.R.U32.HI R0, RZ, 0x7, R114 ;  /* 0x00000007ff007819 */ /* 0x002fe20000011672 */
[----:B------:R-:W-:-:S03]  /*0360*/  UMOV UR11, 0x400 ;  /* 0x00000400000b7882 */ /* 0x000fc60000000000 */
[----:B------:R-:W-:Y:S01]  /*0370*/  SGXT.U32 R0, R0, 0x1 ;  /* 0x000000010000781a */ /* 0x000fe20000000000 */
[----:B------:R-:W1:Y:S01]  /*0380*/  LDCU.64 UR28, c[0x0][0x358] ;  /* 0x00006b00ff1c77ac */ /* 0x000e620008000a00 */
[----:B------:R-:W4:Y:S08]  /*0390*/  S2UR UR6, SR_CgaCtaId ;  /* 0x00000000000679c3 */ /* 0x000f300000008800 */
[----:B------:R-:W0:Y:S08]  /*03a0*/  LDC.64 R30, c[0x0][0x380] ;  /* 0x0000e000ff1e7b82 */ /* 0x000e300000000a00 */
[----:B------:R-:W1:Y:S01]  /*03b0*/  LDC R28, c[0x0][0x3b8] ;  /* 0x0000ee00ff1c7b82 */ /* 0x000e620000000800 */
[----:B---3--:R-:W-:-:S04]  /*03c0*/  UIMAD UR4, UR10, UR4, URZ ;  /* 0x000000040a0472a4 */ /* 0x008fc8000f8e02ff */
[----:B------:R-:W-:Y:S01]  /*03d0*/  USHF.L.U32 UR7, UR4, 0x1, URZ ;  /* 0x0000000104077899 */ /* 0x000fe200080006ff */
[----:B--2---:R-:W-:Y:S01]  /*03e0*/  IMAD.SHL.U32 R77, R77, 0x80, RZ ;  /* 0x000000804d4d7824 */ /* 0x004fe200078e00ff */
[----:B----4-:R-:W-:Y:S01]  /*03f0*/  ULEA UR11, UR6, UR11, 0x18 ;  /* 0x0000000b060b7291 */ /* 0x010fe2000f8ec0ff */
[----:B------:R-:W2:Y:S03]  /*0400*/  LDC.64 R108, c[0x0][0x3c0] ;  /* 0x0000f000ff6c7b82 */ /* 0x000ea60000000a00 */
[----:B------:R-:W-:-:S05]  /*0410*/  LOP3.LUT R2, R77, 0x7f, R114, 0xf8, !PT ;  /* 0x0000007f4d027812 */ /* 0x000fca00078ef872 */
[----:B------:R-:W-:Y:S01]  /*0420*/  IMAD R3, R2, UR5, RZ ;  /* 0x0000000502037c24 */ /* 0x000fe2000f8e02ff */
[----:B------:R-:W-:-:S03]  /*0430*/  UIMAD.WIDE UR4, UR4, 0x2, URZ ;  /* 0x00000002040478a5 */ /* 0x000fc6000f8e02ff */
[C---:B------:R-:W-:Y:S02]  /*0440*/  IMAD.SHL.U32 R5, R3.reuse, 0x2, RZ ;  /* 0x0000000203057824 */ /* 0x040fe400078e00ff */
[----:B------:R-:W-:Y:S01]  /*0450*/  IMAD.HI R4, R3, 0x2, RZ ;  /* 0x0000000203047827 */ /* 0x000fe200078e02ff */
[----:B------:R-:W-:Y:S02]  /*0460*/  BAR.SYNC.DEFER_BLOCKING 0x0 ;  /* 0x0000000000007b1d */ /* 0x000fe40000010000 */
[----:B0-----:R-:W-:Y:S01]  /*0470*/  IADD3 R30, P0, P1, R5, UR7, R30 ;  /* 0x00000007051e7c10 */ /* 0x001fe2000f91e01e */
[----:B-1----:R-:W-:-:S03]  /*0480*/  IMAD R3, R0, R28, RZ ;  /* 0x0000001c00037224 */ /* 0x002fc600078e02ff */
[----:B------:R-:W-:Y:S01]  /*0490*/  IADD3.X R32, PT, PT, R4, UR5, R31, P0, P1 ;  /* 0x0000000504207c10 */ /* 0x000fe200087e241f */
[C---:B------:R-:W-:Y:S01]  /*04a0*/  IMAD R7, R28.reuse, 0x2, R3 ;  /* 0x000000021c077824 */ /* 0x040fe200078e0203 */
[C---:B------:R-:W-:Y:S01]  /*04b0*/  LEA R4, P0, R3.reuse, R30, 0x1 ;  /* 0x0000001e03047211 */ /* 0x040fe200078008ff */
[----:B------:R-:W0:Y:S02]  /*04c0*/  LDCU UR4, c[0x0][0x3c8] ;  /* 0x00007900ff0477ac */ /* 0x000e240008000800 */
[C---:B------:R-:W-:Y:S01]  /*04d0*/  IMAD R9, R28.reuse, 0x2, R7 ;  /* 0x000000021c097824 */ /* 0x040fe200078e0207 */
[----:B------:R-:W-:Y:S02]  /*04e0*/  LEA.HI.X.SX32 R5, R3, R32, 0x1, P0 ;  /* 0x0000002003057211 */ /* 0x000fe400000f0eff */
[-C--:B------:R-:W-:Y:S01]  /*04f0*/  LEA R6, P1, R7, R30.reuse, 0x1 ;  /* 0x0000001e07067211 */ /* 0x080fe200078208ff */
[----:B------:R-:W-:Y:S01]  /*0500*/  IMAD R3, R28, 0x2, R9 ;  /* 0x000000021c037824 */ /* 0x000fe200078e0209 */
[----:B------:R-:W-:-:S02]  /*0510*/  LEA R8, P0, R9, R30, 0x1 ;  /* 0x0000001e09087211 */ /* 0x000fc400078008ff */
[----:B------:R-:W-:Y:S01]  /*0520*/  LEA.HI.X.SX32 R7, R7, R32, 0x1, P1 ;  /* 0x0000002007077211 */ /* 0x000fe200008f0eff */
[----:B------:R-:W1:Y:S01]  /*0530*/  LDS R31, [UR11] ;  /* 0x0000000bff1f7984 */ /* 0x000e620008000800 */
[----:B------:R-:W-:Y:S01]  /*0540*/  BAR.SYNC.DEFER_BLOCKING 0x0 ;  /* 0x0000000000007b1d */ /* 0x000fe20000010000 */
[C---:B------:R-:W-:Y:S01]  /*0550*/  IMAD R13, R28.reuse, 0x2, R3 ;  /* 0x000000021c0d7824 */ /* 0x040fe200078e0203 */
[----:B------:R-:W-:Y:S02]  /*0560*/  LEA R10, P1, R3, R30, 0x1 ;  /* 0x0000001e030a7211 */ /* 0x000fe400078208ff */
[-C--:B------:R-:W-:Y:S02]  /*0570*/  LEA.HI.X.SX32 R9, R9, R32.reuse, 0x1, P0 ;  /* 0x0000002009097211 */ /* 0x080fe400000f0eff */
[----:B------:R-:W-:Y:S01]  /*0580*/  LEA.HI.X.SX32 R11, R3, R32, 0x1, P1 ;  /* 0x00000020030b7211 */ /* 0x000fe200008f0eff */
[----:B------:R-:W-:Y:S01]  /*0590*/  IMAD R3, R28, 0x2, R13 ;  /* 0x000000021c037824 */ /* 0x000fe200078e020d */
[----:B------:R-:W-:-:S04]  /*05a0*/  LEA R12, P0, R13, R30, 0x1 ;  /* 0x0000001e0d0c7211 */ /* 0x000fc800078008ff */
[----:B------:R-:W-:Y:S02]  /*05b0*/  LEA.HI.X.SX32 R13, R13, R32, 0x1, P0 ;  /* 0x000000200d0d7211 */ /* 0x000fe400000f0eff */
[----:B------:R-:W-:-:S04]  /*05c0*/  LEA R14, P0, R3, R30, 0x1 ;  /* 0x0000001e030e7211 */ /* 0x000fc800078008ff */
[----:B------:R-:W-:Y:S01]  /*05d0*/  LEA.HI.X.SX32 R15, R3, R32, 0x1, P0 ;  /* 0x00000020030f7211 */ /* 0x000fe200000f0eff */
[----:B------:R3:W5:Y:S04]  /*05e0*/  LDG.E.U16 R19, desc[UR28][R4.64] ;  /* 0x0000001c04137981 */ /* 0x000768000c1e1500 */
[----:B------:R4:W5:Y:S04]  /*05f0*/  LDG.E.U16 R18, desc[UR28][R6.64] ;  /* 0x0000001c06127981 */ /* 0x000968000c1e1500 */
[----:B------:R0:W5:Y:S01]  /*0600*/  LDG.E.U16 R21, desc[UR28][R8.64] ;  /* 0x0000001c08157981 */ /* 0x000162000c1e1500 */
[----:B---3--:R-:W-:-:S03]  /*0610*/  IMAD R5, R28, 0x2, R3 ;  /* 0x000000021c057824 */ /* 0x008fc600078e0203 */
[----:B------:R-:W5:Y:S01]  /*0620*/  LDG.E.U16 R20, desc[UR28][R10.64] ;  /* 0x0000001c0a147981 */ /* 0x000f62000c1e1500 */
[C---:B------:R-:W-:Y:S01]  /*0630*/  IMAD R3, R28.reuse, 0x2, R5 ;  /* 0x000000021c037824 */ /* 0x040fe200078e0205 */
[-C--:B------:R-:W-:Y:S02]  /*0640*/  LEA R4, P0, R5, R30.reuse, 0x1 ;  /* 0x0000001e05047211 */ /* 0x080fe400078008ff */
[----:B------:R3:W5:Y:S01]  /*0650*/  LDG.E.U16 R23, desc[UR28][R12.64] ;  /* 0x0000001c0c177981 */ /* 0x000762000c1e1500 */
[C---:B------:R-:W-:Y:S01]  /*0660*/  IMAD R16, R28.reuse, 0x2, R3 ;  /* 0x000000021c107824 */ /* 0x040fe200078e0203 */
[----:B----4-:R-:W-:Y:S02]  /*0670*/  LEA R6, P1, R3, R30, 0x1 ;  /* 0x0000001e03067211 */ /* 0x010fe400078208ff */
[----:B------:R4:W5:Y:S01]  /*0680*/  LDG.E.U16 R22, desc[UR28][R14.64] ;  /* 0x0000001c0e167981 */ /* 0x000962000c1e1500 */
[-C--:B------:R-:W-:Y:S02]  /*0690*/  LEA.HI.X.SX32 R5, R5, R32.reuse, 0x1, P0 ;  /* 0x0000002005057211 */ /* 0x080fe400000f0eff */
[----:B------:R-:W-:Y:S01]  /*06a0*/  LEA.HI.X.SX32 R7, R3, R32, 0x1, P1 ;  /* 0x0000002003077211 */ /* 0x000fe200008f0eff */
[----:B------:R-:W-:Y:S01]  /*06b0*/  IMAD R3, R28, 0x2, R16 ;  /* 0x000000021c037824 */ /* 0x000fe200078e0210 */
[C---:B0-----:R-:W-:Y:S01]  /*06c0*/  LEA R8, P0, R16.reuse, R30, 0x1 ;  /* 0x0000001e10087211 */ /* 0x041fe200078008ff */
[----:B------:R0:W5:Y:S03]  /*06d0*/  LDG.E.U16 R25, desc[UR28][R4.64] ;  /* 0x0000001c04197981 */ /* 0x000166000c1e1500 */
[----:B------:R-:W-:Y:S01]  /*06e0*/  LEA.HI.X.SX32 R9, R16, R32, 0x1, P0 ;  /* 0x0000002010097211 */ /* 0x000fe200000f0eff */
[C---:B---3--:R-:W-:Y:S01]  /*06f0*/  IMAD R13, R28.reuse, 0x2, R3 ;  /* 0x000000021c0d7824 */ /* 0x048fe200078e0203 */
[C---:B------:R-:W-:Y:S01]  /*0700*/  LEA R10, P0, R3.reuse, R30, 0x1 ;  /* 0x0000001e030a7211 */ /* 0x040fe200078008ff */
[----:B------:R3:W5:Y:S03]  /*0710*/  LDG.E.U16 R24, desc[UR28][R6.64] ;  /* 0x0000001c06187981 */ /* 0x000766000c1e1500 */
[----:B------:R-:W-:Y:S01]  /*0720*/  LEA.HI.X.SX32 R11, R3, R32, 0x1, P0 ;  /* 0x00000020030b7211 */ /* 0x000fe200000f0eff */
[C---:B------:R-:W-:Y:S01]  /*0730*/  IMAD R3, R28.reuse, 0x2, R13 ;  /* 0x000000021c037824 */ /* 0x040fe200078e020d */
[-C--:B------:R-:W-:Y:S01]  /*0740*/  LEA R12, P0, R13, R30.reuse, 0x1 ;  /* 0x0000001e0d0c7211 */ /* 0x080fe200078008ff */
[----:B------:R1:W5:Y:S02]  /*0750*/  LDG.E.U16 R27, desc[UR28][R8.64] ;  /* 0x0000001c081b7981 */ /* 0x000364000c1e1500 */
[----:B------:R-:W-:Y:S01]  /*0760*/  IMAD R16, R28, 0x2, R3 ;  /* 0x000000021c107824 */ /* 0x000fe200078e0203 */
[----:B----4-:R-:W-:Y:S01]  /*0770*/  LEA R14, P1, R3, R30, 0x1 ;  /* 0x0000001e030e7211 */ /* 0x010fe200078208ff */
[----:B------:R-:W5:Y:S01]  /*0780*/  LDG.E.U16 R26, desc[UR28][R10.64] ;  /* 0x0000001c0a1a7981 */ /* 0x000f62000c1e1500 */
[----:B------:R-:W-:-:S02]  /*0790*/  LEA.HI.X.SX32 R13, R13, R32, 0x1, P0 ;  /* 0x000000200d0d7211 */ /* 0x000fc400000f0eff */
[----:B------:R-:W-:Y:S01]  /*07a0*/  LEA.HI.X.SX32 R15, R3, R32, 0x1, P1 ;  /* 0x00000020030f7211 */ /* 0x000fe200008f0eff */
[----:B------:R-:W-:Y:S01]  /*07b0*/  IMAD R3, R28, 0x2, R16 ;  /* 0x000000021c037824 */ /* 0x000fe200078e0210 */
[----:B0-----:R-:W-:Y:S01]  /*07c0*/  LEA R4, P0, R16, R30, 0x1 ;  /* 0x0000001e10047211 */ /* 0x001fe200078008ff */
[----:B------:R-:W-:Y:S01]  /*07d0*/  IMAD.SHL.U32 R74, R114, 0x40, RZ ;  /* 0x00000040724a7824 */ /* 0x000fe200078e00ff */
[----:B------:R-:W5:Y:S01]  /*07e0*/  LDG.E.U16 R13, desc[UR28][R12.64] ;  /* 0x0000001c0c0d7981 */ /* 0x000f62000c1e1500 */
[----:B------:R-:W-:Y:S01]  /*07f0*/  IMAD R17, R28, 0x2, R3 ;  /* 0x000000021c117824 */ /* 0x000fe200078e0203 */
[----:B------:R-:W-:Y:S02]  /*0800*/  LEA.HI.X.SX32 R5, R16, R32, 0x1, P0 ;  /* 0x0000002010057211 */ /* 0x000fe400000f0eff */
[C---:B---3--:R-:W-:Y:S01]  /*0810*/  LEA R6, P0, R3.reuse, R30, 0x1 ;  /* 0x0000001e03067211 */ /* 0x048fe200078008ff */
[----:B------:R-:W-:Y:S02]  /*0820*/  IMAD R16, R28, 0x2, R17 ;  /* 0x000000021c107824 */ /* 0x000fe400078e0211 */
[----:B------:R0:W5:Y:S01]  /*0830*/  LDG.E.U16 R28, desc[UR28][R14.64] ;  /* 0x0000001c0e1c7981 */ /* 0x000162000c1e1500 */
[----:B------:R-:W-:-:S02]  /*0840*/  LEA.HI.X.SX32 R7, R3, R32, 0x1, P0 ;  /* 0x0000002003077211 */ /* 0x000fc400000f0eff */
[----:B------:R-:W-:Y:S02]  /*0850*/  SHF.R.S32.HI R3, RZ, 0x7, R114 ;  /* 0x00000007ff037819 */ /* 0x000fe40000011472 */
[----:B-1----:R-:W-:Y:S01]  /*0860*/  LEA R8, P1, R17, R30, 0x1 ;  /* 0x0000001e11087211 */ /* 0x002fe200078208ff */
[----:B0-----:R-:W0:Y:S01]  /*0870*/  LDC.64 R14, c[0x0][0x388] ;  /* 0x0000e200ff0e7b82 */ /* 0x001e220000000a00 */
[----:B------:R-:W-:Y:S02]  /*0880*/  SGXT R3, R3, 0x1 ;  /* 0x000000010303781a */ /* 0x000fe40000000200 */
[----:B------:R-:W-:Y:S02]  /*0890*/  LEA.HI.X.SX32 R9, R17, R32, 0x1, P1 ;  /* 0x0000002011097211 */ /* 0x000fe400008f0eff */
[----:B------:R1:W5:Y:S01]  /*08a0*/  LDG.E.U16 R17, desc[UR28][R4.64] ;  /* 0x0000001c04117981 */ /* 0x000362000c1e1500 */
[----:B------:R-:W-:-:S03]  /*08b0*/  LEA R10, P0, R16, R30, 0x1 ;  /* 0x0000001e100a7211 */ /* 0x000fc600078008ff */
[----:B------:R3:W5:Y:S01]  /*08c0*/  LDG.E.U16 R30, desc[UR28][R6.64] ;  /* 0x0000001c061e7981 */ /* 0x000762000c1e1500 */
[----:B--2---:R-:W-:Y:S01]  /*08d0*/  IMAD R108, R108, UR10, RZ ;  /* 0x0000000a6c6c7c24 */ /* 0x004fe2000f8e02ff */
[--C-:B------:R-:W-:Y:S02]  /*08e0*/  SHF.R.U32.HI R12, RZ, 0x5, R114.reuse ;  /* 0x00000005ff0c7819 */ /* 0x100fe40000011672 */
[----:B------:R2:W5:Y:S01]  /*08f0*/  LDG.E.U16 R29, desc[UR28][R8.64] ;  /* 0x0000001c081d7981 */ /* 0x000562000c1e1500 */
[C---:B-1----:R-:W-:Y:S01]  /*0900*/  IMAD.SHL.U32 R4, R114.reuse, 0x2, RZ ;  /* 0x0000000272047824 */ /* 0x042fe200078e00ff */
[----:B------:R-:W-:Y:S02]  /*0910*/  LOP3.LUT R5, R3, 0x90, RZ, 0xc0, !PT ;  /* 0x0000009003057812 */ /* 0x000fe400078ec0ff */
[----:B------:R-:W-:Y:S02]  /*0920*/  LOP3.LUT R3, R114, 0x1f, RZ, 0xc0, !PT ;  /* 0x0000001f72037812 */ /* 0x000fe400078ec0ff */
[----:B---3--:R-:W-:-:S02]  /*0930*/  SHF.R.U32.HI R6, RZ, 0x5, R114 ;  /* 0x00000005ff067819 */ /* 0x008fc40000011672 */
[----:B------:R-:W-:Y:S01]  /*0940*/  LOP3.LUT R5, R5, 0x7e, R4, 0x78, !PT ;  /* 0x0000007e05057812 */ /* 0x000fe200078e7804 */
[----:B------:R-:W-:Y:S01]  /*0950*/  IMAD R3, R3, UR4, RZ ;  /* 0x0000000403037c24 */ /* 0x000fe2000f8e02ff */
[----:B------:R-:W-:Y:S02]  /*0960*/  SGXT.U32 R6, R6, 0x3 ;  /* 0x000000030606781a */ /* 0x000fe40000000000 */
[----:B------:R-:W-:Y:S01]  /*0970*/  LOP3.LUT R74, R5, 0x1000, R74, 0xf8, !PT ;  /* 0x00001000054a7812 */ /* 0x000fe200078ef84a */
[C---:B------:R-:W-:Y:S02]  /*0980*/  IMAD.SHL.U32 R4, R3.reuse, 0x2, RZ ;  /* 0x0000000203047824 */ /* 0x040fe400078e00ff */
[----:B------:R-:W-:-:S04]  /*0990*/  IMAD.HI R5, R3, 0x2, RZ ;  /* 0x0000000203057827 */ /* 0x000fc800078e02ff */
[----:B------:R-:W-:Y:S02]  /*09a0*/  IMAD.SHL.U32 R3, R108, 0x2, RZ ;  /* 0x000000026c037824 */ /* 0x000fe400078e00ff */
[----:B------:R-:W-:Y:S01]  /*09b0*/  IMAD R6, R6, R109, RZ ;  /* 0x0000006d06067224 */ /* 0x000fe200078e02ff */
[----:B------:R-:W-:Y:S02]  /*09c0*/  LEA.HI.X.SX32 R11, R16, R32, 0x1, P0 ;  /* 0x00000020100b7211 */ /* 0x000fe400000f0eff */
[----:B0-----:R-:W-:Y:S01]  /*09d0*/  IADD3 R81, P0, P1, R4, R14, R3 ;  /* 0x0000000e04517210 */ /* 0x001fe2000791e003 */
[C---:B------:R-:W-:Y:S01]  /*09e0*/  IMAD R4, R109.reuse, 0x8, R6 ;  /* 0x000000086d047824 */ /* 0x040fe200078e0206 */
[----:B------:R-:W-:Y:S01]  /*09f0*/  R2UR UR21, R12 ;  /* 0x000000000c1572ca */ /* 0x000fe200000e0000 */
[----:B------:R0:W5:Y:S02]  /*0a00*/  LDG.E.U16 R32, desc[UR28][R10.64] ;  /* 0x0000001c0a207981 */ /* 0x000164000c1e1500 */
[----:B--2---:R-:W-:-:S02]  /*0a10*/  IMAD R8, R109, 0x8, R4 ;  /* 0x000000086d087824 */ /* 0x004fc400078e0204 */
[----:B------:R-:W-:-:S04]  /*0a20*/  IMAD.HI R108, R108, 0x2, RZ ;  /* 0x000000026c6c7827 */ /* 0x000fc800078e02ff */
[----:B0-----:R-:W-:Y:S01]  /*0a30*/  IMAD R10, R109, 0x10, R8 ;  /* 0x000000106d0a7824 */ /* 0x001fe200078e0208 */
[----:B------:R-:W-:-:S03]  /*0a40*/  IADD3.X R11, PT, PT, R5, R15, R108, P0, P1 ;  /* 0x0000000f050b7210 */ /* 0x000fc600007e246c */
[----:B------:R-:W-:Y:S01]  /*0a50*/  IMAD R12, R109, 0x8, R10 ;  /* 0x000000086d0c7824 */ /* 0x000fe200078e020a */
[----:B------:R-:W-:-:S03]  /*0a60*/  LEA R110, P1, R4, R81, 0x1 ;  /* 0x00000051046e7211 */ /* 0x000fc600078208ff */
[C---:B------:R-:W-:Y:S01]  /*0a70*/  IMAD R14, R109.reuse, 0x8, R12 ;  /* 0x000000086d0e7824 */ /* 0x040fe200078e020c */
[----:B------:R-:W-:Y:S01]  /*0a80*/  UIADD3 UR4, UPT, UPT, UR21, 0x18, URZ ;  /* 0x0000001815047890 */ /* 0x000fe2000fffe0ff */
[----:B------:R-:W-:Y:S02]  /*0a90*/  LEA R112, P0, R6, R81, 0x1 ;  /* 0x0000005106707211 */ /* 0x000fe400078008ff */
[-C--:B------:R-:W-:Y:S01]  /*0aa0*/  LEA.HI.X.SX32 R111, R4, R11.reuse, 0x1, P1 ;  /* 0x0000000b046f7211 */ /* 0x080fe200008f0eff */
[C---:B------:R-:W-:Y:S01]  /*0ab0*/  IMAD R4, R109.reuse, 0x10, R14 ;  /* 0x000000106d047824 */ /* 0x040fe200078e020e */
[----:B------:R-:W-:Y:S01]  /*0ac0*/  LEA.HI.X.SX32 R113, R6, R11, 0x1, P0 ;  /* 0x0000000b06717211 */ /* 0x000fe200000f0eff */
[C---:B------:R-:W-:Y:S02]  /*0ad0*/  IMAD R3, R109.reuse, UR4, RZ ;  /* 0x000000046d037c24 */ /* 0x040fe4000f8e02ff */
[----:B------:R-:W-:Y:S01]  /*0ae0*/  IMAD R6, R109, 0x8, R4 ;  /* 0x000000086d067824 */ /* 0x000fe200078e0204 */
[----:B------:R-:W-:Y:S01]  /*0af0*/  LEA R104, P0, R8, R81, 0x1 ;  /* 0x0000005108687211 */ /* 0x000fe200078008ff */
[----:B------:R-:W-:-:S02]  /*0b00*/  UIADD3 UR5, UPT, UPT, UR21, 0x38, URZ ;  /* 0x0000003815057890 */ /* 0x000fc4000fffe0ff */
[----:B------:R-:W-:Y:S01]  /*0b10*/  IMAD R16, R109, 0x8, R6 ;  /* 0x000000086d107824 */ /* 0x000fe200078e0206 */
[-C--:B------:R-:W-:Y:S02]  /*0b20*/  LEA R102, P2, R3, R81.reuse, 0x1 ;  /* 0x0000005103667211 */ /* 0x080fe400078408ff */
[----:B------:R-:W-:Y:S02]  /*0b30*/  LEA R100, P1, R10, R81, 0x1 ;  /* 0x000000510a647211 */ /* 0x000fe400078208ff */
[-C--:B------:R-:W-:Y:S01]  /*0b40*/  LEA.HI.X.SX32 R105, R8, R11.reuse, 0x1, P0 ;  /* 0x0000000b08697211 */ /* 0x080fe200000f0eff */
[----:B------:R-:W-:Y:S01]  /*0b50*/  IMAD R8, R109, 0x10, R16 ;  /* 0x000000106d087824 */ /* 0x000fe200078e0210 */
[----:B------:R-:W-:Y:S01]  /*0b60*/  UIADD3 UR7, UPT, UPT, UR21, 0x58, URZ ;  /* 0x0000005815077890 */ /* 0x000fe2000fffe0ff */
[----:B------:R-:W-:Y:S01]  /*0b70*/  LEA.HI.X.SX32 R103, R3, R11, 0x1, P2 ;  /* 0x0000000b03677211 */ /* 0x000fe200010f0eff */
[----:B------:R-:W-:Y:S01]  /*0b80*/  UIADD3 UR8, UPT, UPT, UR21, 0x78, URZ ;  /* 0x0000007815087890 */ /* 0x000fe2000fffe0ff */
[----:B------:R-:W-:Y:S01]  /*0b90*/  IMAD R5, R109, UR5, RZ ;  /* 0x000000056d057c24 */ /* 0x000fe2000f8e02ff */
[----:B------:R-:W-:-:S02]  /*0ba0*/  LEA R98, P2, R12, R81, 0x1 ;  /* 0x000000510c627211 */ /* 0x000fc400078408ff */
[-C--:B------:R-:W-:Y:S01]  /*0bb0*/  LEA.HI.X.SX32 R101, R10, R11.reuse, 0x1, P1 ;  /* 0x0000000b0a657211 */ /* 0x080fe200008f0eff */
[C---:B------:R-:W-:Y:S01]  /*0bc0*/  IMAD R10, R109.reuse, 0x8, R8 ;  /* 0x000000086d0a7824 */ /* 0x040fe200078e0208 */
[----:B------:R-:W-:Y:S01]  /*0bd0*/  LEA.HI.X.SX32 R99, R12, R11, 0x1, P2 ;  /* 0x0000000b0c637211 */ /* 0x000fe200010f0eff */
[----:B------:R-:W-:Y:S01]  /*0be0*/  IMAD R7, R109, UR7, RZ ;  /* 0x000000076d077c24 */ /* 0x000fe2000f8e02ff */
[-C--:B------:R-:W-:Y:S01]  /*0bf0*/  LEA R94, P3, R5, R81.reuse, 0x1 ;  /* 0x00000051055e7211 */ /* 0x080fe200078608ff */
[C---:B------:R-:W-:Y:S01]  /*0c00*/  IMAD R9, R109.reuse, UR8, RZ ;  /* 0x000000086d097c24 */ /* 0x040fe2000f8e02ff */
[-C--:B------:R-:W-:Y:S01]  /*0c10*/  LEA R96, P0, R14, R81.reuse, 0x1 ;  /* 0x000000510e607211 */ /* 0x080fe200078008ff */
[----:B------:R-:W-:Y:S01]  /*0c20*/  IMAD R3, R109, 0x8, R10 ;  /* 0x000000086d037824 */ /* 0x000fe200078e020a */
[-C--:B------:R-:W-:Y:S02]  /*0c30*/  LEA R92, P1, R4, R81.reuse, 0x1 ;  /* 0x00000051045c7211 */ /* 0x080fe400078208ff */
[----:B------:R-:W-:-:S02]  /*0c40*/  LEA R90, P2, R6, R81, 0x1 ;  /* 0x00000051065a7211 */ /* 0x000fc400078408ff */
[-C--:B------:R-:W-:Y:S02]  /*0c50*/  LEA.HI.X.SX32 R95, R5, R11.reuse, 0x1, P3 ;  /* 0x0000000b055f7211 */ /* 0x080fe400018f0eff */
[-C--:B------:R-:W-:Y:S02]  /*0c60*/  LEA.HI.X.SX32 R97, R14, R11.reuse, 0x1, P0 ;  /* 0x0000000b0e617211 */ /* 0x080fe400000f0eff */
[-C--:B------:R-:W-:Y:S02]  /*0c70*/  LEA.HI.X.SX32 R93, R4, R11.reuse, 0x1, P1 ;  /* 0x0000000b045d7211 */ /* 0x080fe400008f0eff */
[----:B------:R-:W-:Y:S02]  /*0c80*/  LEA.HI.X.SX32 R91, R6, R11, 0x1, P2 ;  /* 0x0000000b065b7211 */ /* 0x000fe400010f0eff */
[-C--:B------:R-:W-:Y:S02]  /*0c90*/  LEA R86, P4, R7, R81.reuse, 0x1 ;  /* 0x0000005107567211 */ /* 0x080fe400078808ff */
[----:B------:R-:W-:-:S02]  /*0ca0*/  LEA R78, P6, R9, R81, 0x1 ;  /* 0x00000051094e7211 */ /* 0x000fc400078c08ff */
[-C--:B------:R-:W-:Y:S02]  /*0cb0*/  LEA R88, P0, R16, R81.reuse, 0x1 ;  /* 0x0000005110587211 */ /* 0x080fe400078008ff */
[-C--:B------:R-:W-:Y:S02]  /*0cc0*/  LEA R84, P1, R8, R81.reuse, 0x1 ;  /* 0x0000005108547211 */ /* 0x080fe400078208ff */
[-C--:B------:R-:W-:Y:S02]  /*0cd0*/  LEA R82, P2, R10, R81.reuse, 0x1 ;  /* 0x000000510a527211 */ /* 0x080fe400078408ff */
[----:B------:R-:W-:Y:S02]  /*0ce0*/  LEA R80, P3, R3, R81, 0x1 ;  /* 0x0000005103507211 */ /* 0x000fe400078608ff */
[----:B------:R-:W-:Y:S02]  /*0cf0*/  R2UR UR12, R31 ;  /* 0x000000001f0c72ca */ /* 0x000fe400000e0000 */
[----:B------:R-:W-:-:S02]  /*0d00*/  LEA.HI.X.SX32 R87, R7, R11, 0x1, P4 ;  /* 0x0000000b07577211 */ /* 0x000fc400020f0eff */
[-C--:B------:R-:W-:Y:S02]  /*0d10*/  LEA.HI.X.SX32 R79, R9, R11.reuse, 0x1, P6 ;  /* 0x0000000b094f7211 */ /* 0x080fe400030f0eff */
[-C--:B------:R-:W-:Y:S02]  /*0d20*/  LEA.HI.X.SX32 R89, R16, R11.reuse, 0x1, P0 ;  /* 0x0000000b10597211 */ /* 0x080fe400000f0eff */
[-C--:B------:R-:W-:Y:S02]  /*0d30*/  LEA.HI.X.SX32 R85, R8, R11.reuse, 0x1, P1 ;  /* 0x0000000b08557211 */ /* 0x080fe400008f0eff */
[-C--:B------:R-:W-:Y:S02]  /*0d40*/  LEA.HI.X.SX32 R83, R10, R11.reuse, 0x1, P2 ;  /* 0x0000000b0a537211 */ /* 0x080fe400010f0eff */
[----:B------:R-:W-:Y:S02]  /*0d50*/  LEA.HI.X.SX32 R81, R3, R11, 0x1, P3 ;  /* 0x0000000b03517211 */ /* 0x000fe400018f0eff */
[----:B------:R-:W-:Y:S01]  /*0d60*/  LOP3.LUT R73, R74, 0x20, RZ, 0x3c, !PT ;  /* 0x000000204a497812 */ /* 0x000fe200078e3cff */
[----:B------:R-:W-:Y:S06]  /*0d70*/  @P5 BRA `(.L_x_5) ;  /* 0x0000000000185947 */ /* 0x000fec0003800000 */
[----:B------:R-:W-:Y:S01]  /*0d80*/  ELECT P0, URZ, PT ;  /* 0x0000000000ff782f */ /* 0x000fe20003800000 */
[----:B------:R-:W-:Y:S01]  /*0d90*/  IMAD.MOV.U32 R3, RZ, RZ, 0x1 ;  /* 0x00000001ff037424 */ /* 0x000fe200078e00ff */
[----:B------:R-:W-:Y:S01]  /*0da0*/  UMOV UR4, 0x40 ;  /* 0x0000004000047882 */ /* 0x000fe20000000000 */
[----:B------:R-:W-:Y:S01]  /*0db0*/  UVIRTCOUNT.DEALLOC.SMPOOL 0x80 ;  /* 0x000000800000784c */ /* 0x000fe20000000000 */
[----:B------:R-:W-:-:S09]  /*0dc0*/  ULEA UR4, UR6, UR4, 0x18 ;  /* 0x0000000406047291 */ /* 0x000fd2000f8ec0ff */
[----:B------:R0:W-:Y:S03]  /*0dd0*/  @P0 STS.U8 [UR4], R3 ;  /* 0x00000003ff000988 */ /* 0x0001e60008000004 */
.L_x_5:
[----:B------:R-:W-:Y:S01]  /*0de0*/  USHF.L.U32 UR4, UR21, 0x15, URZ ;  /* 0x0000001515047899 */ /* 0x000fe200080006ff */
[C---:B------:R-:W-:Y:S01]  /*0df0*/  LOP3.LUT R72, R74.reuse, 0x40, RZ, 0x3c, !PT ;  /* 0x000000404a487812 */ /* 0x040fe200078e3cff */
[----:B------:R-:W-:Y:S01]  /*0e00*/  USHF.L.U32 UR5, UR21, 0x2, URZ ;  /* 0x0000000215057899 */ /* 0x000fe200080006ff */
[----:B------:R-:W-:Y:S01]  /*0e10*/  LOP3.LUT R71, R74, 0x60, RZ, 0x3c, !PT ;  /* 0x000000604a477812 */ /* 0x000fe200078e3cff */
[----:B------:R-:W-:Y:S01]  /*0e20*/  ULOP3.LUT UR8, UR4, 0x600000, URZ, 0xc0, !UPT ;  /* 0x0060000004087892 */ /* 0x000fe2000f8ec0ff */
[----:B------:R-:W-:Y:S01]  /*0e30*/  LOP3.LUT P6, RZ, R114, 0xff, RZ, 0xc0, !PT ;  /* 0x000000ff72ff7812 */ /* 0x000fe200078cc0ff */
[----:B------:R-:W-:Y:S01]  /*0e40*/  ULOP3.LUT UR20, UR5, 0x10, URZ, 0xc0, !UPT ;  /* 0x0000001005147892 */ /* 0x000fe2000f8ec0ff */
[----:B-----5:R-:W-:Y:S01]  /*0e50*/  STS.U16 [R74+UR11], R19 ;  /* 0x000000134a007988 */ /* 0x020fe2000800040b */
[----:B------:R-:W-:Y:S01]  /*0e60*/  UMOV UR6, 0x1 ;  /* 0x0000000100067882 */ /* 0x000fe20000000000 */
[----:B------:R-:W-:Y:S01]  /*0e70*/  UIADD3 UR15, UPT, UPT, UR11, 0x8000, URZ ;  /* 0x000080000b0f7890 */ /* 0x000fe2000fffe0ff */
[----:B------:R-:W-:Y:S01]  /*0e80*/  VIADD R70, R77, 0x80 ;  /* 0x000000804d467836 */ /* 0x000fe20000000000 */
[----:B------:R-:W-:Y:S01]  /*0e90*/  UIADD3 UR32, UPT, UPT, UR20, UR8, UR12 ;  /* 0x0000000814207290 */ /* 0x000fe2000fffe00c */
[----:B------:R-:W-:Y:S01]  /*0ea0*/  STS.U16 [R74+UR11+0x400], R23 ;  /* 0x000400174a007988 */ /* 0x000fe2000800040b */
[----:B------:R-:W-:-:S02]  /*0eb0*/  PRMT R4, RZ, 0x7610, R4 ;  /* 0x00007610ff047816 */ /* 0x000fc40000000004 */
[----:B------:R-:W-:Y:S01]  /*0ec0*/  ISETP.GT.AND P0, PT, R70, RZ, PT ;  /* 0x000000ff4600720c */ /* 0x000fe20003f04270 */
[----:B------:R-:W-:Y:S01]  /*0ed0*/  STS.U16 [R74+UR11+0x800], R27 ;  /* 0x0008001b4a007988 */ /* 0x000fe2000800040b */
[----:B------:R-:W-:Y:S01]  /*0ee0*/  PRMT R6, RZ, 0x7610, R6 ;  /* 0x00007610ff067816 */ /* 0x000fe20000000006 */
[----:B------:R-:W-:Y:S01]  /*0ef0*/  VOTEU.ALL UP0, P6 ;  /* 0x0000000000ff7886 */ /* 0x000fe20003000000 */
[----:B------:R-:W-:Y:S01]  /*0f00*/  VOTEU.ALL UP1, P6 ;  /* 0x0000000000ff7886 */ /* 0x000fe20003020000 */
[----:B------:R-:W-:Y:S01]  /*0f10*/  STS.U16 [R74+UR11+0xc00], R17 ;  /* 0x000c00114a007988 */ /* 0x000fe2000800040b */
[----:B------:R-:W-:Y:S02]  /*0f20*/  PRMT R8, RZ, 0x7610, R8 ;  /* 0x00007610ff087816 */ /* 0x000fe40000000008 */
[----:B------:R-:W-:-:S04]  /*0f30*/  @!UP0 UIADD3 UR4, UPT, UPT, -UR6, 0x100000, URZ ;  /* 0x0010000006048890 */ /* 0x000fc8000fffe1ff */
[----:B------:R-:W-:Y:S02]  /*0f40*/  @!UP0 USHF.L.U32 UR5, UR4, 0xb, URZ ;  /* 0x0000000b04058899 */ /* 0x000fe400080006ff */
[----:B------:R-:W-:Y:S01]  /*0f50*/  @!UP0 USHF.L.U32 UR4, UR4, 0x1, URZ ;  /* 0x0000000104048899 */ /* 0x000fe200080006ff */
[----:B------:R1:W-:Y:S01]  /*0f60*/  STS.U16 [R73+UR11+0x100], R18 ;  /* 0x0001001249007988 */ /* 0x0003e2000800040b */
[----:B------:R-:W-:Y:S02]  /*0f70*/  PRMT R10, RZ, 0x7610, R10 ;  /* 0x00007610ff0a7816 */ /* 0x000fe4000000000a */
[----:B------:R-:W-:Y:S01]  /*0f80*/  PRMT R12, RZ, 0x7610, R12 ;  /* 0x00007610ff0c7816 */ /* 0x000fe2000000000c */
[----:B------:R2:W-:Y:S01]  /*0f90*/  STS.U16 [R73+UR11+0x500], R22 ;  /* 0x0005001649007988 */ /* 0x0005e2000800040b */
[----:B------:R-:W-:Y:S02]  /*0fa0*/  PRMT R14, RZ, 0x7610, R14 ;  /* 0x00007610ff0e7816 */ /* 0x000fe4000000000e */
[----:B------:R-:W-:Y:S01]  /*0fb0*/  PRMT R16, RZ, 0x7610, R16 ;  /* 0x00007610ff107816 */ /* 0x000fe20000000010 */
[----:B------:R3:W-:Y:S01]  /*0fc0*/  STS.U16 [R73+UR11+0x900], R26 ;  /* 0x0009001a49007988 */ /* 0x0007e2000800040b */
[----:B------:R-:W-:-:S02]  /*0fd0*/  PRMT R34, RZ, 0x7610, R34 ;  /* 0x00007610ff227816 */ /* 0x000fc40000000022 */
[----:B-1----:R-:W-:Y:S01]  /*0fe0*/  PRMT R18, RZ, 0x7610, R18 ;  /* 0x00007610ff127816 */ /* 0x002fe20000000012 */
[----:B------:R1:W-:Y:S01]  /*0ff0*/  STS.U16 [R73+UR11+0xd00], R30 ;  /* 0x000d001e49007988 */ /* 0x0003e2000800040b */
[----:B--2---:R-:W-:-:S03]  /*1000*/  PRMT R22, RZ, 0x7610, R22 ;  /* 0x00007610ff167816 */ /* 0x004fc60000000016 */
[----:B------:R-:W-:Y:S01]  /*1010*/  STS.U16 [R72+UR11+0x200], R21 ;  /* 0x0002001548007988 */ /* 0x000fe2000800040b */
[----:B---3--:R-:W-:-:S03]  /*1020*/  PRMT R26, RZ, 0x7610, R26 ;  /* 0x00007610ff1a7816 */ /* 0x008fc6000000001a */
[----:B------:R-:W-:Y:S01]  /*1030*/  STS.U16 [R72+UR11+0x600], R25 ;  /* 0x0006001948007988 */ /* 0x000fe2000800040b */
[----:B-1----:R-:W-:-:S03]  /*1040*/  PRMT R30, RZ, 0x7610, R30 ;  /* 0x00007610ff1e7816 */ /* 0x002fc6000000001e */
[----:B------:R-:W-:Y:S04]  /*1050*/  STS.U16 [R72+UR11+0xa00], R13 ;  /* 0x000a000d48007988 */ /* 0x000fe8000800040b */
[----:B------:R-:W-:Y:S04]  /*1060*/  STS.U16 [R72+UR11+0xe00], R29 ;  /* 0x000e001d48007988 */ /* 0x000fe8000800040b */
[----:B------:R1:W-:Y:S04]  /*1070*/  STS.U16 [R71+UR11+0x300], R20 ;  /* 0x0003001447007988 */ /* 0x0003e8000800040b */
[----:B------:R2:W-:Y:S04]  /*1080*/  STS.U16 [R71+UR11+0x700], R24 ;  /* 0x0007001847007988 */ /* 0x0005e8000800040b */
[----:B------:R3:W-:Y:S01]  /*1090*/  STS.U16 [R71+UR11+0xb00], R28 ;  /* 0x000b001c47007988 */ /* 0x0007e2000800040b */
[----:B-1----:R-:W-:-:S03]  /*10a0*/  PRMT R20, RZ, 0x7610, R20 ;  /* 0x00007610ff147816 */ /* 0x002fc60000000014 */
[----:B------:R1:W-:Y:S01]  /*10b0*/  STS.U16 [R71+UR11+0xf00], R32 ;  /* 0x000f002047007988 */ /* 0x0003e2000800040b */
[----:B--2---:R-:W-:Y:S01]  /*10c0*/  PRMT R24, RZ, 0x7610, R24 ;  /* 0x00007610ff187816 */ /* 0x004fe20000000018 */
[----:B------:R-:W-:Y:S01]  /*10d0*/  STTM.x16 tmem[UR32], RZ ;  /* 0x000000ff000079ed */ /* 0x000fe20008240020 */
[----:B------:R-:W2:Y:S02]  /*10e0*/  FENCE.VIEW.ASYNC.T ;  /* 0x00000000000073c6 */ /* 0x000ea40000000200 */
[----:B--2---:R-:W-:Y:S01]  /*10f0*/  BAR.SYNC.DEFER_BLOCKING 0x0 ;  /* 0x0000000000007b1d */ /* 0x004fe20000010000 */
[----:B---3--:R-:W-:Y:S02]  /*1100*/  PRMT R28, RZ, 0x7610, R28 ;  /* 0x00007610ff1c7816 */ /* 0x008fe4000000001c */
[----:B-1----:R-:W-:-:S03]  /*1110*/  PRMT R32, RZ, 0x7610, R32 ;  /* 0x00007610ff207816 */ /* 0x002fc60000000020 */
[----:B------:R-:W1:Y:S02]  /*1120*/  FENCE.VIEW.ASYNC.S ;  /* 0x00000000000073c6 */ /* 0x000e640000000000 */
[----:B-1----:R1:W2:Y:S02]  /*1130*/  @!UP1 SYNCS.EXCH.64 URZ, [UR15], UR4 ;  /* 0x000000040fff95b2 */ /* 0x0022a40008000100 */
[----:B--2---:R-:W-:Y:S06]  /*1140*/  BAR.SYNC.DEFER_BLOCKING 0x0 ;  /* 0x0000000000007b1d */ /* 0x004fec0000010000 */
[----:B------:R-:W2:Y:S04]  /*1150*/  @P0 LDG.E.U16 R4, desc[UR28][R112.64] ;  /* 0x0000001c70040981 */ /* 0x000ea8000c1e1500 */
[----:B------:R-:W3:Y:S04]  /*1160*/  @P0 LDG.E.U16 R6, desc[UR28][R110.64] ;  /* 0x0000001c6e060981 */ /* 0x000ee8000c1e1500 */
[----:B------:R-:W4:Y:S04]  /*1170*/  @P0 LDG.E.U16 R8, desc[UR28][R104.64] ;  /* 0x0000001c68080981 */ /* 0x000f28000c1e1500 */
        /* <DEDUP_REMOVED lines=12> */
[----:B------:R-:W4:Y:S01]  /*1240*/  @P0 LDG.E.U16 R34, desc[UR28][R78.64] ;  /* 0x0000001c4e220981 */ /* 0x000f22000c1e1500 */
[----:B-1----:R-:W-:-:S04]  /*1250*/  @!UP0 UIADD3 UR4, UPT, UPT, -UR6, 0x100000, URZ ;  /* 0x0010000006048890 */ /* 0x002fc8000fffe1ff */
[----:B------:R-:W-:Y:S02]  /*1260*/  @!UP0 USHF.L.U32 UR5, UR4, 0xb, URZ ;  /* 0x0000000b04058899 */ /* 0x000fe400080006ff */
[----:B------:R-:W-:Y:S01]  /*1270*/  @!UP0 USHF.L.U32 UR4, UR4, 0x1, URZ ;  /* 0x0000000104048899 */ /* 0x000fe200080006ff */
[----:B------:R-:W-:Y:S01]  /*1280*/  VOTEU.ALL UP1, P6 ;  /* 0x0000000000ff7886 */ /* 0x000fe20003020000 */
[----:B------:R-:W-:Y:S01]  /*1290*/  LOP3.LUT R68, R114, 0xff, RZ, 0xc0, !PT ;  /* 0x000000ff72447812 */ /* 0x000fe200078ec0ff */
[----:B------:R-:W-:Y:S01]  /*12a0*/  UIADD3 UR13, UPT, UPT, UR12, 0x20, URZ ;  /* 0x000000200c0d7890 */ /* 0x000fe2000fffe0ff */
[----:B------:R-:W-:Y:S01]  /*12b0*/  SHF.R.U32.HI R106, RZ, 0x2, R114 ;  /* 0x00000002ff6a7819 */ /* 0x000fe20000011672 */
[----:B------:R-:W-:Y:S01]  /*12c0*/  UIADD3 UR9, UPT, UPT, UR11, 0x4000, URZ ;  /* 0x000040000b097890 */ /* 0x000fe2000fffe0ff */
[----:B------:R-:W-:Y:S01]  /*12d0*/  ISETP.EQ.U32.AND P1, PT, RZ, UR21, P0 ;  /* 0x00000015ff007c0c */ /* 0x000fe20008722070 */
[----:B------:R-:W-:Y:S01]  /*12e0*/  IMAD.SHL.U32 R69, R68, 0x2, RZ ;  /* 0x0000000244457824 */ /* 0x000fe200078e00ff */
[----:B------:R-:W-:-:S04]  /*12f0*/  UIADD3 UR14, UPT, UPT, UR8, UR13, URZ ;  /* 0x0000000d080e7290 */ /* 0x000fc8000fffe0ff */
[----:B------:R1:W0:Y:S01]  /*1300*/  @!UP1 SYNCS.EXCH.64 URZ, [UR11+0x8008], UR4 ;  /* 0x008008040bff95b2 */ /* 0x0002220008000100 */
[----:B------:R-:W-:Y:S01]  /*1310*/  LOP3.LUT R69, R69, 0x30, R106, 0x78, !PT ;  /* 0x0000003045457812 */ /* 0x000fe200078e786a */
[----:B------:R-:W-:Y:S01]  /*1320*/  VOTEU.ALL UP1, P6 ;  /* 0x0000000000ff7886 */ /* 0x000fe20003020000 */
[----:B------:R-:W-:Y:S02]  /*1330*/  ULEA UR14, UR20, UR14, 0x10 ;  /* 0x0000000e140e7291 */ /* 0x000fe4000f8e80ff */
[----:B-1----:R-:W-:-:S04]  /*1340*/  @!UP0 UIADD3 UR4, UPT, UPT, -UR6, 0x100000, URZ ;  /* 0x0010000006048890 */ /* 0x002fc8000fffe1ff */
[----:B------:R-:W-:Y:S02]  /*1350*/  @!UP0 USHF.L.U32 UR5, UR4, 0xb, URZ ;  /* 0x0000000b04058899 */ /* 0x000fe400080006ff */
[----:B------:R-:W-:Y:S01]  /*1360*/  @!UP0 USHF.L.U32 UR4, UR4, 0x1, URZ ;  /* 0x0000000104048899 */ /* 0x000fe200080006ff */
[----:B--2---:R1:W-:Y:S04]  /*1370*/  STS.U16 [R69+UR11+0x2000], R4 ;  /* 0x0020000445007988 */ /* 0x0043e8000800040b */
[----:B---3--:R1:W-:Y:S04]  /*1380*/  STS.U16 [R69+UR11+0x2200], R6 ;  /* 0x0022000645007988 */ /* 0x0083e8000800040b */
[----:B----4-:R1:W-:Y:S04]  /*1390*/  STS.U16 [R69+UR11+0x2400], R8 ;  /* 0x0024000845007988 */ /* 0x0103e8000800040b */
[----:B------:R1:W-:Y:S04]  /*13a0*/  STS.U16 [R69+UR11+0x2600], R10 ;  /* 0x0026000a45007988 */ /* 0x0003e8000800040b */
        /* <DEDUP_REMOVED lines=11> */
[----:B------:R1:W-:Y:S01]  /*1460*/  STS.U16 [R69+UR11+0x3e00], R34 ;  /* 0x003e002245007988 */ /* 0x0003e2000800040b */
[----:B0-----:R0:W-:Y:S06]  /*1470*/  MEMBAR.ALL.CTA ;  /* 0x0000000000007992 */ /* 0x0011ec0000008000 */
[----:B0-----:R-:W-:Y:S04]  /*1480*/  FENCE.VIEW.ASYNC.S ;  /* 0x00000000000073c6 */ /* 0x001fe80000000000 */
[----:B------:R-:W0:Y:S02]  /*1490*/  FENCE.VIEW.ASYNC.S ;  /* 0x00000000000073c6 */ /* 0x000e240000000000 */
[----:B0-----:R1:W0:Y:S02]  /*14a0*/  @!UP1 SYNCS.EXCH.64 URZ, [UR11+0x4000], UR4 ;  /* 0x004000040bff95b2 */ /* 0x0012240008000100 */
[----:B0-----:R-:W-:Y:S06]  /*14b0*/  BAR.SYNC.DEFER_BLOCKING 0x0 ;  /* 0x0000000000007b1d */ /* 0x001fec0000010000 */
[----:B-1----:R-:W-:Y:S05]  /*14c0*/  @!P1 BRA `(.L_x_6) ;  /* 0x0000000000689947 */ /* 0x002fea0003800000 */
[----:B------:R-:W-:Y:S02]  /*14d0*/  UIADD3 UR4, UPT, UPT, UR11, 0x2000, URZ ;  /* 0x000020000b047890 */ /* 0x000fe4000fffe0ff */
[----:B------:R-:W-:Y:S02]  /*14e0*/  USHF.R.U32.HI UR5, URZ, 0x4, UR11 ;  /* 0x00000004ff057899 */ /* 0x000fe4000801160b */
[----:B------:R-:W-:Y:S02]  /*14f0*/  USHF.R.U32.HI UR6, URZ, 0x4, UR4 ;  /* 0x00000004ff067899 */ /* 0x000fe40008011604 */
[----:B------:R-:W-:Y:S02]  /*1500*/  USGXT.U32 UR4, UR5, 0xe ;  /* 0x0000000e0504789a */ /* 0x000fe40008000000 */
[----:B------:R-:W-:Y:S01]  /*1510*/  USGXT.U32 UR6, UR6, 0xe ;  /* 0x0000000e0606789a */ /* 0x000fe20008000000 */
[----:B------:R-:W-:Y:S01]  /*1520*/  UMOV UR16, 0x1000080 ;  /* 0x0100008000107882 */ /* 0x000fe20000000000 */
[----:B------:R-:W-:Y:S01]  /*1530*/  UMOV UR17, 0x40004040 ;  /* 0x4000404000117882 */ /* 0x000fe20000000000 */
[----:B------:R-:W-:Y:S01]  /*1540*/  UMOV UR18, 0xfffffffe ;  /* 0xfffffffe00127882 */ /* 0x000fe20000000000 */
[----:B------:R-:W-:Y:S01]  /*1550*/  UMOV UR19, 0x7fffbfdf ;  /* 0x7fffbfdf00137882 */ /* 0x000fe20000000000 */
[----:B------:R-:W-:Y:S01]  /*1560*/  UMOV UR5, URZ ;  /* 0x000000ff00057c82 */ /* 0x000fe20008000000 */
[----:B------:R-:W-:Y:S01]  /*1570*/  UMOV UR7, URZ ;  /* 0x000000ff00077c82 */ /* 0x000fe20008000000 */
[----:B------:R-:W-:-:S02]  /*1580*/  ULOP3.LUT UR22, UR4, 0x1000000, URZ, 0xfc, !UPT ;  /* 0x0100000004167892 */ /* 0x000fc4000f8efcff */
[----:B------:R-:W-:Y:S02]  /*1590*/  UIADD3.64 UR16, UPT, UPT, UR4, UR16, URZ ;  /* 0x0000001004107297 */ /* 0x000fe4000fffe0ff */
[----:B------:R-:W-:Y:S01]  /*15a0*/  UIADD3.64 UR18, UPT, UPT, UR6, -UR18, URZ ;  /* 0x8000001206127297 */ /* 0x000fe2000fffe0ff */
[----:B------:R-:W-:Y:S01]  /*15b0*/  UMOV UR24, 0x0 ;  /* 0x0000000000187882 */ /* 0x000fe20000000000 */
[----:B------:R-:W-:Y:S01]  /*15c0*/  UMOV UR25, 0x8208490 ;  /* 0x0820849000197882 */ /* 0x000fe20000000000 */
[----:B------:R-:W-:Y:S01]  /*15d0*/  UMOV UR4, UR9 ;  /* 0x0000000900047c82 */ /* 0x000fe20008000000 */
[----:B------:R-:W-:Y:S01]  /*15e0*/  UMOV UR23, 0x40004040 ;  /* 0x4000404000177882 */ /* 0x000fe20000000000 */
[----:B------:R-:W-:Y:S01]  /*15f0*/  UMOV UR7, 0x80004020 ;  /* 0x8000402000077882 */ /* 0x000fe20000000000 */
[----:B------:R-:W-:Y:S01]  /*1600*/  UMOV UR26, 0x0 ;  /* 0x00000000001a7882 */ /* 0x000fe20000000000 */
[----:B------:R-:W-:Y:S01]  /*1610*/  UMOV UR27, 0x8208490 ;  /* 0x08208490001b7882 */ /* 0x000fe20000000000 */
[----:B------:R-:W-:Y:S01]  /*1620*/  UMOV UR4, UR4 ;  /* 0x0000000400047c82 */ /* 0x000fe20008000000 */
[----:B------:R0:W-:Y:S01]  /*1630*/  UTCHMMA gdesc[UR22], gdesc[UR6], tmem[UR13], tmem[UR24], idesc[UR25], !UPT ;  /* 0x00ff1806160075ea */ /* 0x0001e2000f80000d */
[----:B------:R0:W-:Y:S01]  /*1640*/  UTCHMMA gdesc[UR16], gdesc[UR18], tmem[UR13], tmem[UR26], idesc[UR27], UPT ;  /* 0x00ff1a12100075ea */ /* 0x0001e2000b80000d */
[----:B------:R0:W-:Y:S01]  /*1650*/  UTCBAR [UR4], URZ ;  /* 0x000000ff040073e9 */ /* 0x0001e200080000ff */
[----:B------:R-:W-:Y:S01]  /*1660*/  NOP ;  /* 0x0000000000007918 */ /* 0x000fe20000000000 */
.L_x_6:
[----:B------:R-:W-:Y:S05]  /*1670*/  @!P0 BRA `(.L_x_7) ;  /* 0x0000000000088947 */ /* 0x000fea0003800000 */
[----:B------:R-:W1:Y:S02]  /*1680*/  SYNCS.PHASECHK.TRANS64.TRYWAIT P2, [UR11+0x4000], RZ ;  /* 0x004000ffff0075a7 */ /* 0x000e64000804110b */
[----:B-1----:R-:W-:Y:S05]  /*1690*/  @!P2 BRA `(.L_x_8) ;  /* 0x000000800014a947 */ /* 0x002fea0003800000 */
.L_x_7:
[----:B------:R-:W-:Y:S01]  /*16a0*/  BAR.SYNC.DEFER_BLOCKING 0x0 ;  /* 0x0000000000007b1d */ /* 0x000fe20000010000 */
[C---:B------:R-:W-:Y:S01]  /*16b0*/  LOP3.LUT R76, R114.reuse, 0x6f, RZ, 0xc0, !PT ;  /* 0x0000006f724c7812 */ /* 0x040fe200078ec0ff */
[C---:B------:R-:W-:Y:S01]  /*16c0*/  IMAD.SHL.U32 R75, R114.reuse, 0x4, RZ ;  /* 0x00000004724b7824 */ /* 0x040fe200078e00ff */
[----:B------:R-:W-:Y:S02]  /*16d0*/  LOP3.LUT R3, R114, 0x80, RZ, 0xc0, !PT ;  /* 0x0000008072037812 */ /* 0x000fe400078ec0ff */
[----:B------:R-:W-:Y:S01]  /*16e0*/  SHF.R.U32.HI R122, RZ, 0x1, R114 ;  /* 0x00000001ff7a7819 */ /* 0x000fe20000011672 */
[----:B0-----:R-:W0:Y:S01]  /*16f0*/  LDCU UR4, c[0x0][0x3a8] ;  /* 0x00007500ff0477ac */ /* 0x001e220008000800 */
[----:B------:R-:W-:Y:S01]  /*1700*/  LEA.HI R108, R3, R76, RZ, 0x1d ;  /* 0x0000004c036c7211 */ /* 0x000fe200078fe8ff */
[----:B------:R-:W-:Y:S01]  /*1710*/  LDTM.16dp32bit_t0_t15.x64 R4, tmem[UR14] ;  /* 0x0000000e000479ee */ /* 0x000fe20008b00000 */
[----:B------:R-:W0:Y:S01]  /*1720*/  LDTM.16dp32bit_t16_t31.x64 R4, tmem[UR14+0x40] ;  /* 0x0000400e000479ee */ /* 0x000e220008b20000 */
[----:B------:R-:W-:Y:S01]  /*1730*/  LOP3.LUT R76, R75, 0x40, RZ, 0xc0, !PT ;  /* 0x000000404b4c7812 */ /* 0x000fe200078ec0ff */
[----:B------:R-:W1:Y:S01]  /*1740*/  LDC R151, c[0x0][0x3d8] ;  /* 0x0000f600ff977b82 */ /* 0x000e620000000800 */
[----:B------:R-:W2:Y:S01]  /*1750*/  LDCU.64 UR6, c[0x0][0x3d0] ;  /* 0x00007a00ff0677ac */ /* 0x000ea20008000a00 */
[----:B------:R-:W-:Y:S01]  /*1760*/  IMAD.IADD R75, R77, 0x1, R108 ;  /* 0x000000014d4b7824 */ /* 0x000fe200078e026c */
[----:B------:R-:W-:-:S02]  /*1770*/  LOP3.LUT R108, R76, 0x2, RZ, 0xfc, !PT ;  /* 0x000000024c6c7812 */ /* 0x000fc400078efcff */
[C---:B------:R-:W-:Y:S02]  /*1780*/  LOP3.LUT R118, R76.reuse, 0x4, RZ, 0xfc, !PT ;  /* 0x000000044c767812 */ /* 0x040fe400078efcff */
[C---:B------:R-:W-:Y:S01]  /*1790*/  ISETP.GE.AND P2, PT, R75.reuse, R108, PT ;  /* 0x0000006c4b00720c */ /* 0x040fe20003f46270 */
[----:B------:R-:W3:Y:S01]  /*17a0*/  LDC.64 R148, c[0x0][0x390] ;  /* 0x0000e400ff947b82 */ /* 0x000ee20000000a00 */
[C---:B------:R-:W-:Y:S02]  /*17b0*/  LOP3.LUT R116, R76.reuse, 0x3, RZ, 0xfc, !PT ;  /* 0x000000034c747812 */ /* 0x040fe400078efcff */
[C---:B------:R-:W-:Y:S02]  /*17c0*/  ISETP.GE.AND P4, PT, R75.reuse, R118, PT ;  /* 0x000000764b00720c */ /* 0x040fe40003f86270 */
[----:B------:R-:W-:Y:S02]  /*17d0*/  ISETP.GE.AND P3, PT, R75, R116, PT ;  /* 0x000000744b00720c */ /* 0x000fe40003f66270 */
[----:B------:R-:W-:Y:S01]  /*17e0*/  LOP3.LUT R116, R76, 0x6, RZ, 0xfc, !PT ;  /* 0x000000064c747812 */ /* 0x000fe200078efcff */
[----:B------:R-:W4:Y:S01]  /*17f0*/  @!P6 SYNCS.CCTL.IV [UR11+0x4000] ;  /* 0x00400000ff00e9b1 */ /* 0x000f22000800000b */
[----:B------:R-:W-:Y:S01]  /*1800*/  NOP ;  /* 0x0000000000007918 */ /* 0x000fe20000000000 */
[----:B------:R-:W-:Y:S01]  /*1810*/  PRMT R153, RZ, 0x7610, R153 ;  /* 0x00007610ff997816 */ /* 0x000fe20000000099 */
[----:B--2---:R-:W-:Y:S01]  /*1820*/  UIMAD UR6, UR10, UR6, URZ ;  /* 0x000000060a0672a4 */ /* 0x004fe2000f8e02ff */
[----:B------:R-:W-:Y:S01]  /*1830*/  PRMT R163, RZ, 0x7610, R163 ;  /* 0x00007610ffa37816 */ /* 0x000fe200000000a3 */
[----:B0-----:R-:W-:Y:S01]  /*1840*/  FMUL R115, R6, UR4 ;  /* 0x0000000406737c20 */ /* 0x001fe20008400000 */
[----:B------:R-:W-:Y:S01]  /*1850*/  LOP3.LUT R6, R76, 0x5, RZ, 0xfc, !PT ;  /* 0x000000054c067812 */ /* 0x000fe200078efcff */
[----:B------:R-:W-:Y:S01]  /*1860*/  FMUL R107, R8, UR4 ;  /* 0x00000004086b7c20 */ /* 0x000fe20008400000 */
[----:B------:R-:W-:Y:S01]  /*1870*/  FMUL R7, R7, UR4 ;  /* 0x0000000407077c20 */ /* 0x000fe20008400000 */
[----:B------:R-:W-:Y:S01]  /*1880*/  FMUL R9, R9, UR4 ;  /* 0x0000000409097c20 */ /* 0x000fe20008400000 */
[----:B------:R-:W-:Y:S01]  /*1890*/  FSEL R115, R115, -INF , P2 ;  /* 0xff80000073737808 */ /* 0x000fe20001000000 */
[----:B------:R-:W-:Y:S01]  /*18a0*/  FMUL R43, R43, UR4 ;  /* 0x000000042b2b7c20 */ /* 0x000fe20008400000 */
[----:B------:R-:W-:Y:S01]  /*18b0*/  ISETP.GE.AND P2, PT, R75, R6, PT ;  /* 0x000000064b00720c */ /* 0x000fe20003f46270 */
[----:B------:R-:W-:Y:S01]  /*18c0*/  FMUL R41, R41, UR4 ;  /* 0x0000000429297c20 */ /* 0x000fe20008400000 */
[----:B------:R-:W-:Y:S01]  /*18d0*/  LOP3.LUT R6, R76, 0x7, RZ, 0xfc, !PT ;  /* 0x000000074c067812 */ /* 0x000fe200078efcff */
[----:B------:R-:W-:Y:S01]  /*18e0*/  FMUL R4, R4, UR4 ;  /* 0x0000000404047c20 */ /* 0x000fe20008400000 */
[----:B------:R-:W-:Y:S01]  /*18f0*/  LOP3.LUT R8, R76, 0x8, RZ, 0xfc, !PT ;  /* 0x000000084c087812 */ /* 0x000fe200078efcff */
[----:B------:R-:W-:Y:S01]  /*1900*/  FMUL R5, R5, UR4 ;  /* 0x0000000405057c20 */ /* 0x000fe20008400000 */
[----:B------:R-:W-:Y:S01]  /*1910*/  FSEL R107, R107, -INF , P4 ;  /* 0xff8000006b6b7808 */ /* 0x000fe20002000000 */
[----:B------:R-:W-:Y:S01]  /*1920*/  FMUL R44, R44, UR4 ;  /* 0x000000042c2c7c20 */ /* 0x000fe20008400000 */
[----:B------:R-:W-:Y:S01]  /*1930*/  FSEL R108, R7, -INF , P3 ;  /* 0xff800000076c7808 */ /* 0x000fe20001800000 */
[----:B------:R-:W-:Y:S01]  /*1940*/  FMUL R7, R10, UR4 ;  /* 0x000000040a077c20 */ /* 0x000fe20008400000 */
[----:B------:R-:W-:Y:S01]  /*1950*/  ISETP.GE.AND P4, PT, R75, R6, PT ;  /* 0x000000064b00720c */ /* 0x000fe20003f86270 */
[----:B------:R-:W-:Y:S01]  /*1960*/  USHF.L.U32 UR16, UR6, 0x1, URZ ;  /* 0x0000000106107899 */ /* 0x000fe200080006ff */
[----:B------:R-:W-:Y:S01]  /*1970*/  FSEL R6, R9, -INF , P2 ;  /* 0xff80000009067808 */ /* 0x000fe20001000000 */
[----:B------:R-:W-:Y:S01]  /*1980*/  FMUL R9, R11, UR4 ;  /* 0x000000040b097c20 */ /* 0x000fe20008400000 */
[----:B------:R-:W-:Y:S01]  /*1990*/  ISETP.GE.AND P3, PT, R75, R116, PT ;  /* 0x000000744b00720c */ /* 0x000fe20003f66270 */
[----:B------:R-:W-:Y:S01]  /*19a0*/  FMUL R11, R13, UR4 ;  /* 0x000000040d0b7c20 */ /* 0x000fe20008400000 */
[----:B------:R-:W-:Y:S01]  /*19b0*/  ISETP.GE.AND P2, PT, R75, R8, PT ;  /* 0x000000084b00720c */ /* 0x000fe20003f46270 */
[----:B------:R-:W-:Y:S01]  /*19c0*/  FMUL R13, R15, UR4 ;  /* 0x000000040f0d7c20 */ /* 0x000fe20008400000 */
[C---:B------:R-:W-:Y:S01]  /*19d0*/  LOP3.LUT R8, R76.reuse, 0x9, RZ, 0xfc, !PT ;  /* 0x000000094c087812 */ /* 0x040fe200078efcff */
[----:B------:R-:W-:Y:S01]  /*19e0*/  FMUL R15, R17, UR4 ;  /* 0x00000004110f7c20 */ /* 0x000fe20008400000 */
[----:B------:R-:W-:Y:S01]  /*19f0*/  LOP3.LUT R10, R76, 0xa, RZ, 0xfc, !PT ;  /* 0x0000000a4c0a7812 */ /* 0x000fe200078efcff */
[----:B------:R-:W-:Y:S01]  /*1a00*/  FMUL R17, R19, UR4 ;  /* 0x0000000413117c20 */ /* 0x000fe20008400000 */
[----:B------:R-:W-:Y:S01]  /*1a10*/  FSEL R7, R7, -INF , P3 ;  /* 0xff80000007077808 */ /* 0x000fe20001800000 */
[----:B------:R-:W-:Y:S01]  /*1a20*/  FMUL R19, R21, UR4 ;  /* 0x0000000415137c20 */ /* 0x000fe20008400000 */
[----:B------:R-:W-:Y:S01]  /*1a30*/  ISETP.GE.AND P3, PT, R75, R8, PT ;  /* 0x000000084b00720c */ /* 0x000fe20003f66270 */
[----:B------:R-:W-:Y:S01]  /*1a40*/  FMUL R8, R12, UR4 ;  /* 0x000000040c087c20 */ /* 0x000fe20008400000 */
[----:B------:R-:W-:Y:S01]  /*1a50*/  FSEL R9, R9, -INF , P4 ;  /* 0xff80000009097808 */ /* 0x000fe20002000000 */
        /* <DEDUP_REMOVED lines=25> */
[----:B------:R-:W-:-:S02]  /*1bf0*/  ISETP.GE.AND P2, PT, R75, R14, PT ;  /* 0x0000000e4b00720c */ /* 0x000fc40003f46270 */
[C---:B------:R-:W-:Y:S02]  /*1c00*/  LOP3.LUT R14, R76.reuse, 0xf, RZ, 0xfc, !PT ;  /* 0x0000000f4c0e7812 */ /* 0x040fe400078efcff */
[----:B------:R-:W-:Y:S02]  /*1c10*/  LOP3.LUT R16, R76, 0x10, RZ, 0xfc, !PT ;  /* 0x000000104c107812 */ /* 0x000fe400078efcff */
[----:B------:R-:W-:Y:S02]  /*1c20*/  FSEL R12, R12, -INF , P3 ;  /* 0xff8000000c0c7808 */ /* 0x000fe40001800000 */
[----:B------:R-:W-:Y:S01]  /*1c30*/  ISETP.GE.AND P3, PT, R75, R14, PT ;  /* 0x0000000e4b00720c */ /* 0x000fe20003f66270 */
[----:B------:R-:W-:Y:S01]  /*1c40*/  FMUL R14, R18, UR4 ;  /* 0x00000004120e7c20 */ /* 0x000fe20008400000 */
[----:B------:R-:W-:Y:S02]  /*1c50*/  FSEL R15, R15, -INF , P4 ;  /* 0xff8000000f0f7808 */ /* 0x000fe40002000000 */
        /* <DEDUP_REMOVED lines=71> */
[----:B------:R-:W-:Y:S02]  /*20d0*/  LOP3.LUT R36, R76, 0x25, RZ, 0xfc, !PT ;  /* 0x000000254c247812 */ /* 0x000fe400078efcff */
[----:B------:R-:W-:Y:S02]  /*20e0*/  FSEL R34, R34, -INF , P4 ;  /* 0xff80000022227808 */ /* 0x000fe40002000000 */
[----:B------:R-:W-:Y:S02]  /*20f0*/  ISETP.GE.AND P4, PT, R75, R36, PT ;  /* 0x000000244b00720c */ /* 0x000fe40003f86270 */
[C---:B------:R-:W-:Y:S02]  /*2100*/  LOP3.LUT R38, R76.reuse, 0x26, RZ, 0xfc, !PT ;  /* 0x000000264c267812 */ /* 0x040fe400078efcff */
[----:B------:R-:W-:Y:S02]  /*2110*/  LOP3.LUT R36, R76, 0x27, RZ, 0xfc, !PT ;  /* 0x000000274c247812 */ /* 0x000fe400078efcff */
[----:B------:R-:W-:-:S02]  /*2120*/  FSEL R37, R37, -INF , P2 ;  /* 0xff80000025257808 */ /* 0x000fc40001000000 */
[----:B------:R-:W-:Y:S02]  /*2130*/  FSEL R39, R39, -INF , P3 ;  /* 0xff80000027277808 */ /* 0x000fe40001800000 */
[C---:B------:R-:W-:Y:S02]  /*2140*/  ISETP.GE.AND P2, PT, R75.reuse, R38, PT ;  /* 0x000000264b00720c */ /* 0x040fe40003f46270 */
[----:B------:R-:W-:Y:S02]  /*2150*/  ISETP.GE.AND P3, PT, R75, R36, PT ;  /* 0x000000244b00720c */ /* 0x000fe40003f66270 */
[----:B------:R-:W-:Y:S02]  /*2160*/  LOP3.LUT R38, R76, 0x28, RZ, 0xfc, !PT ;  /* 0x000000284c267812 */ /* 0x000fe400078efcff */
[----:B------:R-:W-:Y:S02]  /*2170*/  FSEL R40, R40, -INF , P2 ;  /* 0xff80000028287808 */ /* 0x000fe40001000000 */
[----:B------:R-:W-:-:S02]  /*2180*/  FSEL R43, R43, -INF , P3 ;  /* 0xff8000002b2b7808 */ /* 0x000fc40001800000 */
[CC--:B------:R-:W-:Y:S02]  /*2190*/  ISETP.GE.AND P2, PT, R75.reuse, R76.reuse, PT ;  /* 0x0000004c4b00720c */ /* 0x0c0fe40003f46270 */
[----:B------:R-:W-:Y:S02]  /*21a0*/  ISETP.GT.AND P3, PT, R75, R76, PT ;  /* 0x0000004c4b00720c */ /* 0x000fe40003f64270 */
[----:B------:R-:W-:Y:S02]  /*21b0*/  FSEL R41, R41, -INF , P4 ;  /* 0xff80000029297808 */ /* 0x000fe40002000000 */
[----:B------:R-:W-:Y:S02]  /*21c0*/  ISETP.GE.AND P4, PT, R75, R38, PT ;  /* 0x000000264b00720c */ /* 0x000fe40003f86270 */
[----:B------:R-:W-:Y:S02]  /*21d0*/  LOP3.LUT R36, R76, 0x29, RZ, 0xfc, !PT ;  /* 0x000000294c247812 */ /* 0x000fe400078efcff */
[----:B------:R-:W-:-:S02]  /*21e0*/  FSEL R117, R4, -INF , P2 ;  /* 0xff80000004757808 */ /* 0x000fc40001000000 */
[----:B------:R-:W-:Y:S01]  /*21f0*/  FSEL R38, R5, -INF , P3 ;  /* 0xff80000005267808 */ /* 0x000fe20001800000 */
[----:B------:R-:W-:Y:S01]  /*2200*/  FMUL R5, R46, UR4 ;  /* 0x000000042e057c20 */ /* 0x000fe20008400000 */
[----:B------:R-:W-:Y:S02]  /*2210*/  LOP3.LUT R42, R76, 0x2b, RZ, 0xfc, !PT ;  /* 0x0000002b4c2a7812 */ /* 0x000fe400078efcff */
[----:B------:R-:W-:Y:S02]  /*2220*/  FSEL R4, R44, -INF , P4 ;  /* 0xff8000002c047808 */ /* 0x000fe40002000000 */
[----:B------:R-:W-:Y:S02]  /*2230*/  ISETP.GE.AND P2, PT, R75, R36, PT ;  /* 0x000000244b00720c */ /* 0x000fe40003f46270 */
[----:B------:R-:W-:Y:S02]  /*2240*/  FMNMX3 R44, R117, R38, R115, !PT ;  /* 0x00000026752c7276 */ /* 0x000fe40007800073 */
[----:B------:R-:W-:-:S02]  /*2250*/  LOP3.LUT R36, R76, 0x2a, RZ, 0xfc, !PT ;  /* 0x0000002a4c247812 */ /* 0x000fc400078efcff */
[----:B------:R-:W-:Y:S01]  /*2260*/  ISETP.GE.AND P3, PT, R75, R42, PT ;  /* 0x0000002a4b00720c */ /* 0x000fe20003f66270 */
[----:B------:R-:W-:Y:S01]  /*2270*/  FMUL R42, R45, UR4 ;  /* 0x000000042d2a7c20 */ /* 0x000fe20008400000 */
[----:B------:R-:W-:Y:S02]  /*2280*/  FMNMX3 R45, R44, R108, R107, !PT ;  /* 0x0000006c2c2d7276 */ /* 0x000fe4000780006b */
[----:B------:R-:W-:Y:S02]  /*2290*/  ISETP.GE.AND P4, PT, R75, R36, PT ;  /* 0x000000244b00720c */ /* 0x000fe40003f86270 */
[----:B------:R-:W-:Y:S02]  /*22a0*/  LOP3.LUT R44, R76, 0x2d, RZ, 0xfc, !PT ;  /* 0x0000002d4c2c7812 */ /* 0x000fe400078efcff */
[----:B------:R-:W-:Y:S02]  /*22b0*/  FMNMX3 R45, R45, R6, R7, !PT ;  /* 0x000000062d2d7276 */ /* 0x000fe40007800007 */
[----:B------:R-:W-:-:S02]  /*22c0*/  FSEL R5, R5, -INF , P4 ;  /* 0xff80000005057808 */ /* 0x000fc40002000000 */
[----:B------:R-:W-:Y:S01]  /*22d0*/  ISETP.GE.AND P4, PT, R75, R44, PT ;  /* 0x0000002c4b00720c */ /* 0x000fe20003f86270 */
[----:B------:R-:W-:Y:S01]  /*22e0*/  FMUL R44, R47, UR4 ;  /* 0x000000042f2c7c20 */ /* 0x000fe20008400000 */
[----:B------:R-:W-:Y:S01]  /*22f0*/  FMNMX3 R47, R45, R9, R8, !PT ;  /* 0x000000092d2f7276 */ /* 0x000fe20007800008 */
[----:B------:R-:W-:Y:S01]  /*2300*/  FMUL R45, R48, UR4 ;  /* 0x00000004302d7c20 */ /* 0x000fe20008400000 */
[----:B------:R-:W-:Y:S02]  /*2310*/  LOP3.LUT R36, R76, 0x2c, RZ, 0xfc, !PT ;  /* 0x0000002c4c247812 */ /* 0x000fe400078efcff */
[----:B------:R-:W-:Y:S02]  /*2320*/  FSEL R42, R42, -INF , P2 ;  /* 0xff8000002a2a7808 */ /* 0x000fe40001000000 */
[----:B------:R-:W-:Y:S02]  /*2330*/  FMNMX3 R47, R47, R11, R10, !PT ;  /* 0x0000000b2f2f7276 */ /* 0x000fe4000780000a */
[----:B------:R-:W-:-:S02]  /*2340*/  ISETP.GE.AND P2, PT, R75, R36, PT ;  /* 0x000000244b00720c */ /* 0x000fc40003f46270 */
[----:B------:R-:W-:Y:S02]  /*2350*/  LOP3.LUT R46, R76, 0x2f, RZ, 0xfc, !PT ;  /* 0x0000002f4c2e7812 */ /* 0x000fe400078efcff */
[----:B------:R-:W-:Y:S02]  /*2360*/  FMNMX3 R47, R47, R13, R12, !PT ;  /* 0x0000000d2f2f7276 */ /* 0x000fe4000780000c */
[----:B------:R-:W-:Y:S02]  /*2370*/  FSEL R45, R45, -INF , P2 ;  /* 0xff8000002d2d7808 */ /* 0x000fe40001000000 */
[----:B------:R-:W-:Y:S01]  /*2380*/  ISETP.GE.AND P2, PT, R75, R46, PT ;  /* 0x0000002e4b00720c */ /* 0x000fe20003f46270 */
[----:B------:R-:W-:Y:S01]  /*2390*/  FMUL R46, R49, UR4 ;  /* 0x00000004312e7c20 */ /* 0x000fe20008400000 */
[----:B------:R-:W-:Y:S01]  /*23a0*/  FMNMX3 R49, R47, R15, R14, !PT ;  /* 0x0000000f2f317276 */ /* 0x000fe2000780000e */
[----:B------:R-:W-:Y:S01]  /*23b0*/  FMUL R47, R50, UR4 ;  /* 0x00000004322f7c20 */ /* 0x000fe20008400000 */
[----:B------:R-:W-:-:S02]  /*23c0*/  LOP3.LUT R36, R76, 0x2e, RZ, 0xfc, !PT ;  /* 0x0000002e4c247812 */ /* 0x000fc400078efcff */
[----:B------:R-:W-:Y:S02]  /*23d0*/  FSEL R44, R44, -INF , P3 ;  /* 0xff8000002c2c7808 */ /* 0x000fe40001800000 */
[----:B------:R-:W-:Y:S02]  /*23e0*/  FMNMX3 R49, R49, R17, R16, !PT ;  /* 0x0000001131317276 */ /* 0x000fe40007800010 */
[----:B------:R-:W-:Y:S02]  /*23f0*/  ISETP.GE.AND P3, PT, R75, R36, PT ;  /* 0x000000244b00720c */ /* 0x000fe40003f66270 */
[----:B------:R-:W-:Y:S02]  /*2400*/  LOP3.LUT R48, R76, 0x31, RZ, 0xfc, !PT ;  /* 0x000000314c307812 */ /* 0x000fe400078efcff */
[----:B------:R-:W-:Y:S01]  /*2410*/  FMNMX3 R50, R49, R19, R18, !PT ;  /* 0x0000001331327276 */ /* 0x000fe20007800012 */
[----:B------:R-:W-:Y:S01]  /*2420*/  FMUL R49, R52, UR4 ;  /* 0x0000000434317c20 */ /* 0x000fe20008400000 */
[----:B------:R-:W-:-:S02]  /*2430*/  LOP3.LUT R36, R76, 0x30, RZ, 0xfc, !PT ;  /* 0x000000304c247812 */ /* 0x000fc400078efcff */
[----:B------:R-:W-:Y:S02]  /*2440*/  FSEL R47, R47, -INF , P3 ;  /* 0xff8000002f2f7808 */ /* 0x000fe40001800000 */
[----:B------:R-:W-:Y:S01]  /*2450*/  ISETP.GE.AND P3, PT, R75, R48, PT ;  /* 0x000000304b00720c */ /* 0x000fe20003f66270 */
[----:B------:R-:W-:Y:S01]  /*2460*/  FMUL R48, R51, UR4 ;  /* 0x0000000433307c20 */ /* 0x000fe20008400000 */
[----:B------:R-:W-:Y:S02]  /*2470*/  FSEL R46, R46, -INF , P4 ;  /* 0xff8000002e2e7808 */ /* 0x000fe40002000000 */
[----:B------:R-:W-:Y:S02]  /*2480*/  FMNMX3 R51, R50, R21, R20, !PT ;  /* 0x0000001532337276 */ /* 0x000fe40007800014 */
[----:B------:R-:W-:Y:S02]  /*2490*/  ISETP.GE.AND P4, PT, R75, R36, PT ;  /* 0x000000244b00720c */ /* 0x000fe40003f86270 */
[----:B------:R-:W-:-:S02]  /*24a0*/  LOP3.LUT R50, R76, 0x33, RZ, 0xfc, !PT ;  /* 0x000000334c327812 */ /* 0x000fc400078efcff */
[----:B------:R-:W-:Y:S02]  /*24b0*/  FMNMX3 R51, R51, R23, R22, !PT ;  /* 0x0000001733337276 */ /* 0x000fe40007800016 */
[----:B------:R-:W-:Y:S02]  /*24c0*/  FSEL R49, R49, -INF , P4 ;  /* 0xff80000031317808 */ /* 0x000fe40002000000 */
[----:B------:R-:W-:Y:S01]  /*24d0*/  ISETP.GE.AND P4, PT, R75, R50, PT ;  /* 0x000000324b00720c */ /* 0x000fe20003f86270 */
[----:B------:R-:W-:Y:S01]  /*24e0*/  FMUL R50, R53, UR4 ;  /* 0x0000000435327c20 */ /* 0x000fe20008400000 */
[----:B------:R-:W-:Y:S01]  /*24f0*/  FMNMX3 R53, R51, R25, R24, !PT ;  /* 0x0000001933357276 */ /* 0x000fe20007800018 */
[----:B------:R-:W-:Y:S01]  /*2500*/  FMUL R51, R54, UR4 ;  /* 0x0000000436337c20 */ /* 0x000fe20008400000 */
[----:B------:R-:W-:Y:S02]  /*2510*/  LOP3.LUT R36, R76, 0x32, RZ, 0xfc, !PT ;  /* 0x000000324c247812 */ /* 0x000fe400078efcff */
[----:B------:R-:W-:-:S02]  /*2520*/  FSEL R48, R48, -INF , P2 ;  /* 0xff80000030307808 */ /* 0x000fc40001000000 */
[----:B------:R-:W-:Y:S02]  /*2530*/  FMNMX3 R53, R53, R27, R26, !PT ;  /* 0x0000001b35357276 */ /* 0x000fe4000780001a */
[----:B------:R-:W-:Y:S02]  /*2540*/  ISETP.GE.AND P2, PT, R75, R36, PT ;  /* 0x000000244b00720c */ /* 0x000fe40003f46270 */
        /* <DEDUP_REMOVED lines=14> */
[----:B------:R-:W-:-:S02]  /*2630*/  FSEL R52, R52, -INF , P4 ;  /* 0xff80000034347808 */ /* 0x000fc40002000000 */
[----:B------:R-:W-:Y:S02]  /*2640*/  ISETP.GE.AND P4, PT, R75, R36, PT ;  /* 0x000000244b00720c */ /* 0x000fe40003f86270 */
[----:B------:R-:W-:Y:S02]  /*2650*/  LOP3.LUT R36, R76, 0x38, RZ, 0xfc, !PT ;  /* 0x000000384c247812 */ /* 0x000fe400078efcff */
[----:B------:R-:W-:Y:S02]  /*2660*/  FMNMX3 R57, R56, R37, R39, !PT ;  /* 0x0000002538397276 */ /* 0x000fe40007800027 */
[----:B------:R-:W-:Y:S02]  /*2670*/  FSEL R55, R55, -INF , P2 ;  /* 0xff80000037377808 */ /* 0x000fe40001000000 */
[----:B------:R-:W-:Y:S02]  /*2680*/  LOP3.LUT R54, R76, 0x37, RZ, 0xfc, !PT ;  /* 0x000000374c367812 */ /* 0x000fe400078efcff */
[----:B------:R-:W-:-:S02]  /*2690*/  ISETP.GE.AND P2, PT, R75, R36, PT ;  /* 0x000000244b00720c */ /* 0x000fc40003f46270 */
[----:B------:R-:W-:Y:S01]  /*26a0*/  FMNMX3 R36, R57, R41, R40, !PT ;  /* 0x0000002939247276 */ /* 0x000fe20007800028 */
[----:B------:R-:W-:Y:S01]  /*26b0*/  FMUL R57, R59, UR4 ;  /* 0x000000043b397c20 */ /* 0x000fe20008400000 */
[----:B------:R-:W-:Y:S02]  /*26c0*/  FSEL R53, R53, -INF , P3 ;  /* 0xff80000035357808 */ /* 0x000fe40001800000 */
[----:B------:R-:W-:Y:S01]  /*26d0*/  ISETP.GE.AND P3, PT, R75, R54, PT ;  /* 0x000000364b00720c */ /* 0x000fe20003f66270 */
[----:B------:R-:W-:Y:S01]  /*26e0*/  FMUL R54, R58, UR4 ;  /* 0x000000043a367c20 */ /* 0x000fe20008400000 */
[----:B------:R-:W-:Y:S02]  /*26f0*/  FMNMX3 R59, R36, R43, R4, !PT ;  /* 0x0000002b243b7276 */ /* 0x000fe40007800004 */
[----:B------:R-:W-:Y:S02]  /*2700*/  LOP3.LUT R56, R76, 0x39, RZ, 0xfc, !PT ;  /* 0x000000394c387812 */ /* 0x000fe400078efcff */
[----:B------:R-:W-:-:S02]  /*2710*/  FMNMX3 R59, R59, R42, R5, !PT ;  /* 0x0000002a3b3b7276 */ /* 0x000fc40007800005 */
[----:B------:R-:W-:Y:S02]  /*2720*/  FSEL R54, R54, -INF , P4 ;  /* 0xff80000036367808 */ /* 0x000fe40002000000 */
[----:B------:R-:W-:Y:S01]  /*2730*/  ISETP.GE.AND P4, PT, R75, R56, PT ;  /* 0x000000384b00720c */ /* 0x000fe20003f86270 */
[----:B------:R-:W-:Y:S01]  /*2740*/  FMUL R56, R60, UR4 ;  /* 0x000000043c387c20 */ /* 0x000fe20008400000 */
[----:B------:R-:W-:Y:S01]  /*2750*/  FMNMX3 R60, R59, R44, R45, !PT ;  /* 0x0000002c3b3c7276 */ /* 0x000fe2000780002d */
[----:B------:R-:W-:Y:S01]  /*2760*/  FMUL R59, R61, UR4 ;  /* 0x000000043d3b7c20 */ /* 0x000fe20008400000 */
[----:B------:R-:W-:Y:S02]  /*2770*/  LOP3.LUT R58, R76, 0x3b, RZ, 0xfc, !PT ;  /* 0x0000003b4c3a7812 */ /* 0x000fe400078efcff */
[----:B------:R-:W-:Y:S02]  /*2780*/  FMNMX3 R61, R60, R46, R47, !PT ;  /* 0x0000002e3c3d7276 */ /* 0x000fe4000780002f */
[----:B------:R-:W-:-:S02]  /*2790*/  LOP3.LUT R36, R76, 0x3a, RZ, 0xfc, !PT ;  /* 0x0000003a4c247812 */ /* 0x000fc400078efcff */
[----:B------:R-:W-:Y:S02]  /*27a0*/  FMNMX3 R61, R61, R48, R49, !PT ;  /* 0x000000303d3d7276 */ /* 0x000fe40007800031 */
[----:B------:R-:W-:Y:S02]  /*27b0*/  FSEL R56, R56, -INF , P2 ;  /* 0xff80000038387808 */ /* 0x000fe40001000000 */
[----:B------:R-:W-:Y:S01]  /*27c0*/  ISETP.GE.AND P2, PT, R75, R58, PT ;  /* 0x0000003a4b00720c */ /* 0x000fe20003f46270 */
[----:B------:R-:W-:Y:S01]  /*27d0*/  FMUL R58, R62, UR4 ;  /* 0x000000043e3a7c20 */ /* 0x000fe20008400000 */
[----:B------:R-:W-:Y:S02]  /*27e0*/  FSEL R57, R57, -INF , P3 ;  /* 0xff80000039397808 */ /* 0x000fe40001800000 */
[----:B------:R-:W-:Y:S01]  /*27f0*/  FMNMX3 R62, R61, R50, R51, !PT ;  /* 0x000000323d3e7276 */ /* 0x000fe20007800033 */
[----:B------:R-:W-:Y:S01]  /*2800*/  FMUL R61, R63, UR4 ;  /* 0x000000043f3d7c20 */ /* 0x000fe20008400000 */
[----:B------:R-:W-:-:S02]  /*2810*/  ISETP.GE.AND P3, PT, R75, R36, PT ;  /* 0x000000244b00720c */ /* 0x000fc40003f66270 */
[C---:B------:R-:W-:Y:S02]  /*2820*/  LOP3.LUT R36, R76.reuse, 0x3c, RZ, 0xfc, !PT ;  /* 0x0000003c4c247812 */ /* 0x040fe400078efcff */
[----:B------:R-:W-:Y:S02]  /*2830*/  LOP3.LUT R60, R76, 0x3d, RZ, 0xfc, !PT ;  /* 0x0000003d4c3c7812 */ /* 0x000fe400078efcff */
[----:B------:R-:W-:Y:S02]  /*2840*/  FMNMX3 R63, R62, R52, R53, !PT ;  /* 0x000000343e3f7276 */ /* 0x000fe40007800035 */
[----:B------:R-:W-:Y:S02]  /*2850*/  FSEL R59, R59, -INF , P4 ;  /* 0xff8000003b3b7808 */ /* 0x000fe40002000000 */
[----:B------:R-:W-:Y:S02]  /*2860*/  FSEL R58, R58, -INF , P3 ;  /* 0xff8000003a3a7808 */ /* 0x000fe40001800000 */
[----:B------:R-:W-:-:S02]  /*2870*/  ISETP.GE.AND P4, PT, R75, R36, PT ;  /* 0x000000244b00720c */ /* 0x000fc40003f86270 */
[----:B------:R-:W-:Y:S01]  /*2880*/  ISETP.GE.AND P3, PT, R75, R60, PT ;  /* 0x0000003c4b00720c */ /* 0x000fe20003f66270 */
[----:B------:R-:W-:Y:S01]  /*2890*/  FMUL R60, R64, UR4 ;  /* 0x00000004403c7c20 */ /* 0x000fe20008400000 */
[C---:B------:R-:W-:Y:S02]  /*28a0*/  LOP3.LUT R36, R76.reuse, 0x3e, RZ, 0xfc, !PT ;  /* 0x0000003e4c247812 */ /* 0x040fe400078efcff */
[----:B------:R-:W-:Y:S02]  /*28b0*/  FMNMX3 R63, R63, R55, R54, !PT ;  /* 0x000000373f3f7276 */ /* 0x000fe40007800036 */
[----:B------:R-:W-:Y:S02]  /*28c0*/  LOP3.LUT R62, R76, 0x3f, RZ, 0xfc, !PT ;  /* 0x0000003f4c3e7812 */ /* 0x000fe400078efcff */
[----:B------:R-:W-:Y:S02]  /*28d0*/  FSEL R61, R61, -INF , P2 ;  /* 0xff8000003d3d7808 */ /* 0x000fe40001000000 */
[----:B------:R-:W-:-:S02]  /*28e0*/  ISETP.GE.AND P2, PT, R75, R36, PT ;  /* 0x000000244b00720c */ /* 0x000fc40003f46270 */
[----:B------:R-:W-:Y:S02]  /*28f0*/  FSEL R60, R60, -INF , P4 ;  /* 0xff8000003c3c7808 */ /* 0x000fe40002000000 */
[----:B------:R-:W-:Y:S01]  /*2900*/  FMNMX3 R36, R63, R57, R56, !PT ;  /* 0x000000393f247276 */ /* 0x000fe20007800038 */
[----:B------:R-:W-:Y:S01]  /*2910*/  FMUL R63, R67, UR4 ;  /* 0x00000004433f7c20 */ /* 0x000fe20008400000 */
[----:B------:R-:W-:Y:S01]  /*2920*/  ISETP.GE.AND P4, PT, R75, R62, PT ;  /* 0x0000003e4b00720c */ /* 0x000fe20003f86270 */
[----:B------:R-:W-:Y:S01]  /*2930*/  FMUL R62, R65, UR4 ;  /* 0x00000004413e7c20 */ /* 0x000fe20008400000 */
[----:B------:R-:W-:Y:S01]  /*2940*/  FMUL R65, R66, UR4 ;  /* 0x0000000442417c20 */ /* 0x000fe20008400000 */
[----:B------:R-:W-:Y:S01]  /*2950*/  FMNMX3 R36, R36, R59, R58, !PT ;  /* 0x0000003b24247276 */ /* 0x000fe2000780003a */
[----:B-1----:R-:W-:Y:S01]  /*2960*/  IMAD R66, R0, R151, RZ ;  /* 0x0000009700427224 */ /* 0x002fe200078e02ff */
[----:B------:R-:W-:Y:S01]  /*2970*/  FSEL R63, R63, -INF , P4 ;  /* 0xff8000003f3f7808 */ /* 0x000fe20002000000 */
[----:B------:R-:W-:Y:S01]  /*2980*/  UIMAD.WIDE UR4, UR6, 0x2, URZ ;  /* 0x00000002060478a5 */ /* 0x000fe2000f8e02ff */
[----:B------:R-:W-:-:S02]  /*2990*/  FSEL R62, R62, -INF , P3 ;  /* 0xff8000003e3e7808 */ /* 0x000fc40001800000 */
[----:B------:R-:W-:Y:S02]  /*29a0*/  FSEL R65, R65, -INF , P2 ;  /* 0xff80000041417808 */ /* 0x000fe40001000000 */
[----:B------:R-:W-:Y:S02]  /*29b0*/  FMNMX3 R36, R36, R61, R60, !PT ;  /* 0x0000003d24247276 */ /* 0x000fe4000780003c */
[----:B------:R-:W-:Y:S02]  /*29c0*/  LOP3.LUT R67, R106, 0x38, RZ, 0xc0, !PT ;  /* 0x000000386a437812 */ /* 0x000fe400078ec0ff */
[----:B------:R-:W-:Y:S02]  /*29d0*/  FMNMX3 R36, R36, R62, R65, !PT ;  /* 0x0000003e24247276 */ /* 0x000fe40007800041 */
[----:B------:R-:W-:Y:S02]  /*29e0*/  LOP3.LUT R106, R114, 0x7f, RZ, 0xc0, !PT ;  /* 0x0000007f726a7812 */ /* 0x000fe400078ec0ff */
[----:B------:R-:W-:-:S02]  /*29f0*/  FMNMX R119, R63, R36, !PT ;  /* 0x000000243f777209 */ /* 0x000fc40007800000 */
[----:B------:R-:W-:Y:S01]  /*2a00*/  LOP3.LUT R64, R67, 0x1f, R114, 0xf8, !PT ;  /* 0x0000001f43407812 */ /* 0x000fe200078ef872 */
[C---:B------:R-:W-:Y:S01]  /*2a10*/  IMAD R114, R151.reuse, 0x2, R66 ;  /* 0x0000000297727824 */ /* 0x040fe200078e0242 */
[----:B------:R-:W-:Y:S01]  /*2a20*/  PRMT R157, RZ, 0x7610, R157 ;  /* 0x00007610ff9d7816 */ /* 0x000fe2000000009d */
[----:B------:R-:W0:Y:S01]  /*2a30*/  SHFL.BFLY PT, R120, R119, 0x10, 0x1f ;  /* 0x0e001f0077787f89 */ /* 0x000e2200000e0000 */
[----:B------:R-:W-:Y:S01]  /*2a40*/  IMAD R36, R106, UR7, RZ ;  /* 0x000000076a247c24 */ /* 0x000fe2000f8e02ff */
[----:B------:R-:W-:Y:S01]  /*2a50*/  PRMT R156, RZ, 0x7610, R156 ;  /* 0x00007610ff9c7816 */ /* 0x000fe2000000009c */
[C---:B------:R-:W-:Y:S01]  /*2a60*/  IMAD R116, R151.reuse, 0x2, R114 ;  /* 0x0000000297747824 */ /* 0x040fe200078e0272 */
[----:B------:R-:W-:Y:S01]  /*2a70*/  PRMT R158, RZ, 0x7610, R158 ;  /* 0x00007610ff9e7816 */ /* 0x000fe2000000009e */
[C---:B------:R-:W-:Y:S01]  /*2a80*/  IMAD.SHL.U32 R67, R36.reuse, 0x2, RZ ;  /* 0x0000000224437824 */ /* 0x040fe200078e00ff */
[----:B------:R-:W-:Y:S01]  /*2a90*/  PRMT R162, RZ, 0x7610, R162 ;  /* 0x00007610ffa27816 */ /* 0x000fe200000000a2 */
[----:B------:R-:W-:Y:S01]  /*2aa0*/  IMAD R118, R151, 0x2, R116 ;  /* 0x0000000297767824 */ /* 0x000fe200078e0274 */
[----:B------:R-:W-:Y:S01]  /*2ab0*/  PRMT R155, RZ, 0x7610, R155 ;  /* 0x00007610ff9b7816 */ /* 0x000fe2000000009b */
[----:B------:R-:W-:Y:S01]  /*2ac0*/  IMAD.HI R36, R36, 0x2, RZ ;  /* 0x0000000224247827 */ /* 0x000fe200078e02ff */
[----:B---3--:R-:W-:-:S02]  /*2ad0*/  IADD3 R147, P2, P3, R67, UR16, R148 ;  /* 0x0000001043937c10 */ /* 0x008fc4000fb5e094 */
[----:B------:R-:W-:Y:S01]  /*2ae0*/  PRMT R148, RZ, 0x7610, R148 ;  /* 0x00007610ff947816 */ /* 0x000fe20000000094 */
[----:B------:R-:W-:Y:S01]  /*2af0*/  IMAD R67, R151, 0x2, R118 ;  /* 0x0000000297437824 */ /* 0x000fe200078e0276 */
[----:B------:R-:W-:Y:S01]  /*2b00*/  IADD3.X R149, PT, PT, R36, UR5, R149, P2, P3 ;  /* 0x0000000524957c10 */ /* 0x000fe200097e6495 */
[----:B------:R-:W-:Y:S01]  /*2b10*/  IMAD.SHL.U32 R64, R64, 0x10, RZ ;  /* 0x0000001040407824 */ /* 0x000fe200078e00ff */
[-C--:B------:R-:W-:Y:S02]  /*2b20*/  LEA R144, P2, R66, R147.reuse, 0x1 ;  /* 0x0000009342907211 */ /* 0x080fe400078408ff */
[----:B------:R-:W-:Y:S02]  /*2b30*/  LEA R142, P3, R114, R147, 0x1 ;  /* 0x00000093728e7211 */ /* 0x000fe400078608ff */
[----:B------:R-:W-:Y:S02]  /*2b40*/  LEA.HI.X.SX32 R145, R66, R149, 0x1, P2 ;  /* 0x0000009542917211 */ /* 0x000fe400010f0eff */
[----:B------:R-:W-:-:S02]  /*2b50*/  LEA R140, P2, R116, R147, 0x1 ;  /* 0x00000093748c7211 */ /* 0x000fc400078408ff */
[----:B0-----:R-:W-:Y:S01]  /*2b60*/  FMNMX3 R36, R119, -INF , R120, !PT ;  /* 0xff80000077247876 */ /* 0x001fe20007800078 */
[C---:B------:R-:W-:Y:S01]  /*2b70*/  IMAD R119, R151.reuse, 0x2, R67 ;  /* 0x0000000297777824 */ /* 0x040fe200078e0243 */
[----:B------:R-:W-:Y:S02]  /*2b80*/  LEA.HI.X.SX32 R143, R114, R149, 0x1, P3 ;  /* 0x00000095728f7211 */ /* 0x000fe400018f0eff */
[----:B------:R-:W-:Y:S01]  /*2b90*/  LEA R138, P3, R118, R147, 0x1 ;  /* 0x00000093768a7211 */ /* 0x000fe200078608ff */
[----:B------:R-:W-:Y:S01]  /*2ba0*/  IMAD R66, R151, 0x2, R119 ;  /* 0x0000000297427824 */ /* 0x000fe200078e0277 */
[----:B------:R-:W-:Y:S01]  /*2bb0*/  LEA.HI.X.SX32 R141, R116, R149, 0x1, P2 ;  /* 0x00000095748d7211 */ /* 0x000fe200010f0eff */
[----:B------:R-:W-:Y:S01]  /*2bc0*/  FADD R117, R117, -R36 ;  /* 0x8000002475757221 */ /* 0x000fe20000000000 */
        /* <DEDUP_REMOVED lines=11> */
[----:B------:R-:W-:Y:S01]  /*2c80*/  FMUL R108, R108, 1.4426950216293334961 ;  /* 0x3fb8aa3b6c6c7820 */ /* 0x000fe20000400000 */
[----:B------:R-:W-:Y:S01]  /*2c90*/  LEA R130, P3, R114, R147, 0x1 ;  /* 0x0000009372827211 */ /* 0x000fe200078608ff */
[----:B------:R-:W-:Y:S01]  /*2ca0*/  FADD R6, R6, -R36 ;  /* 0x8000002406067221 */ /* 0x000fe20000000000 */
[----:B------:R-:W-:Y:S01]  /*2cb0*/  LEA.HI.X.SX32 R133, R66, R149, 0x1, P2 ;  /* 0x0000009542857211 */ /* 0x000fe200010f0eff */
[----:B------:R-:W-:Y:S01]  /*2cc0*/  IMAD R66, R151, 0x2, R67 ;  /* 0x0000000297427824 */ /* 0x000fe200078e0243 */
[----:B------:R-:W-:Y:S01]  /*2cd0*/  LEA R128, P2, R116, R147, 0x1 ;  /* 0x0000009374807211 */ /* 0x000fe200078408ff */
[----:B------:R-:W-:Y:S01]  /*2ce0*/  FMUL R152, R115, 1.4426950216293334961 ;  /* 0x3fb8aa3b73987820 */ /* 0x000fe20000400000 */
[----:B------:R-:W-:Y:S01]  /*2cf0*/  LEA.HI.X.SX32 R131, R114, R149, 0x1, P3 ;  /* 0x0000009572837211 */ /* 0x000fe200018f0eff */
[----:B------:R-:W-:Y:S01]  /*2d00*/  IMAD R114, R151, 0x2, R66 ;  /* 0x0000000297727824 */ /* 0x000fe200078e0242 */
[----:B------:R-:W-:Y:S01]  /*2d10*/  LEA R126, P3, R67, R147, 0x1 ;  /* 0x00000093437e7211 */ /* 0x000fe200078608ff */
[--C-:B------:R-:W-:Y:S01]  /*2d20*/  FADD R107, R107, -R36.reuse ;  /* 0x800000246b6b7221 */ /* 0x100fe20000000000 */
[----:B------:R-:W-:Y:S01]  /*2d30*/  LEA.HI.X.SX32 R129, R116, R149, 0x1, P2 ;  /* 0x0000009574817211 */ /* 0x000fe200010f0eff */
[----:B------:R-:W-:Y:S01]  /*2d40*/  FADD R116, R38, -R36 ;  /* 0x8000002426747221 */ /* 0x000fe20000000000 */
[----:B------:R-:W-:-:S02]  /*2d50*/  LEA R124, P2, R66, R147, 0x1 ;  /* 0x00000093427c7211 */ /* 0x000fc400078408ff */
[-C--:B------:R-:W-:Y:S01]  /*2d60*/  LEA.HI.X.SX32 R127, R67, R149.reuse, 0x1, P3 ;  /* 0x00000095437f7211 */ /* 0x080fe200018f0eff */
[----:B------:R-:W-:Y:S01]  /*2d70*/  IMAD R67, R151, 0x2, R114 ;  /* 0x0000000297437824 */ /* 0x000fe200078e0272 */
[----:B------:R-:W-:Y:S01]  /*2d80*/  LEA.HI.X.SX32 R125, R66, R149, 0x1, P2 ;  /* 0x00000095427d7211 */ /* 0x000fe200010f0eff */
[----:B------:R-:W-:Y:S01]  /*2d90*/  FMUL R66, R117, 1.4426950216293334961 ;  /* 0x3fb8aa3b75427820 */ /* 0x000fe20000400000 */
[----:B------:R-:W-:Y:S01]  /*2da0*/  LOP3.LUT R121, R64, 0x1b0, RZ, 0xc0, !PT ;  /* 0x000001b040797812 */ /* 0x000fe200078ec0ff */
[----:B------:R-:W-:Y:S01]  /*2db0*/  IMAD R117, R151, 0x2, R67 ;  /* 0x0000000297757824 */ /* 0x000fe200078e0243 */
[-C--:B------:R-:W-:Y:S02]  /*2dc0*/  LEA R120, P3, R67, R147.reuse, 0x1 ;  /* 0x0000009343787211 */ /* 0x080fe400078608ff */
[----:B------:R-:W-:Y:S01]  /*2dd0*/  LOP3.LUT R165, R121, 0x40, R122, 0xf8, !PT ;  /* 0x0000004079a57812 */ /* 0x000fe200078ef87a */
[----:B------:R-:W-:Y:S01]  /*2de0*/  IMAD R38, R151, 0x2, R117 ;  /* 0x0000000297267824 */ /* 0x000fe200078e0275 */
[C---:B------:R-:W-:Y:S01]  /*2df0*/  LEA R122, P2, R114.reuse, R147, 0x1 ;  /* 0x00000093727a7211 */ /* 0x040fe200078408ff */
[----:B------:R-:W-:Y:S01]  /*2e00*/  MUFU.EX2 R66, R66 ;  /* 0x0000004200427308 */ /* 0x000fe20000000800 */
[-C--:B------:R-:W-:Y:S01]  /*2e10*/  LEA.HI.X.SX32 R121, R67, R149.reuse, 0x1, P3 ;  /* 0x0000009543797211 */ /* 0x080fe200018f0eff */
[----:B------:R-:W-:Y:S01]  /*2e20*/  IMAD R146, R151, 0x2, R38 ;  /* 0x0000000297927824 */ /* 0x000fe200078e0226 */
[----:B------:R-:W-:Y:S01]  /*2e30*/  LEA.HI.X.SX32 R123, R114, R149, 0x1, P2 ;  /* 0x00000095727b7211 */ /* 0x000fe200010f0eff */
[----:B------:R-:W-:Y:S01]  /*2e40*/  FMUL R67, R116, 1.4426950216293334961 ;  /* 0x3fb8aa3b74437820 */ /* 0x000fe20000400000 */
[----:B------:R-:W-:-:S02]  /*2e50*/  LEA R118, P2, R117, R147, 0x1 ;  /* 0x0000009375767211 */ /* 0x000fc400078408ff */
[-C--:B------:R-:W-:Y:S01]  /*2e60*/  LEA R114, P4, R146, R147.reuse, 0x1 ;  /* 0x0000009392727211 */ /* 0x080fe200078808ff */
[----:B------:R0:W-:Y:S01]  /*2e70*/  MUFU.EX2 R151, R108 ;  /* 0x0000006c00977308 */ /* 0x0001e20000000800 */
[----:B------:R-:W-:Y:S02]  /*2e80*/  LEA R116, P3, R38, R147, 0x1 ;  /* 0x0000009326747211 */ /* 0x000fe400078608ff */
[-C--:B------:R-:W-:Y:S02]  /*2e90*/  LEA.HI.X.SX32 R115, R146, R149.reuse, 0x1, P4 ;  /* 0x0000009592737211 */ /* 0x080fe400020f0eff */
[-C--:B------:R-:W-:Y:S02]  /*2ea0*/  LEA.HI.X.SX32 R119, R117, R149.reuse, 0x1, P2 ;  /* 0x0000009575777211 */ /* 0x080fe400010f0eff */
[----:B------:R-:W-:Y:S01]  /*2eb0*/  LEA.HI.X.SX32 R117, R38, R149, 0x1, P3 ;  /* 0x0000009526757211 */ /* 0x000fe200018f0eff */
[----:B------:R1:W-:Y:S01]  /*2ec0*/  MUFU.EX2 R146, R152 ;  /* 0x0000009800927308 */ /* 0x0003e20000000800 */
[----:B0-----:R-:W-:Y:S01]  /*2ed0*/  FMUL R108, R6, 1.4426950216293334961 ;  /* 0x3fb8aa3b066c7820 */ /* 0x001fe20000400000 */
[----:B------:R-:W-:Y:S01]  /*2ee0*/  FADD R6, R7, -R36 ;  /* 0x8000002407067221 */ /* 0x000fe20000000000 */
[----:B------:R-:W-:Y:S01]  /*2ef0*/  FADD R38, -R36, -INF ;  /* 0xff80000024267421 */ /* 0x000fe20000000100 */
[----:B------:R-:W-:-:S02]  /*2f00*/  PRMT R147, RZ, 0x7610, R147 ;  /* 0x00007610ff937816 */ /* 0x000fc40000000093 */
[----:B------:R-:W-:Y:S01]  /*2f10*/  PRMT R149, RZ, 0x7610, R149 ;  /* 0x00007610ff957816 */ /* 0x000fe20000000095 */
[----:B------:R-:W-:Y:S01]  /*2f20*/  FMUL R38, R38, 1.4426950216293334961 ;  /* 0x3fb8aa3b26267820 */ /* 0x000fe20000400000 */
[----:B------:R0:W-:Y:S01]  /*2f30*/  MUFU.EX2 R7, R108 ;  /* 0x0000006c00077308 */ /* 0x0001e20000000800 */
[----:B-1----:R-:W-:Y:S01]  /*2f40*/  FMUL R152, R107, 1.4426950216293334961 ;  /* 0x3fb8aa3b6b987820 */ /* 0x002fe20000400000 */
[----:B------:R-:W-:Y:S02]  /*2f50*/  VIADD R107, R165, UR11 ;  /* 0x0000000ba56b7c36 */ /* 0x000fe40008000000 */
[----:B------:R-:W-:Y:S01]  /*2f60*/  FMUL R165, R6, 1.4426950216293334961 ;  /* 0x3fb8aa3b06a57820 */ /* 0x000fe20000400000 */
[--C-:B------:R-:W-:Y:S01]  /*2f70*/  FADD R6, R9, -R36.reuse ;  /* 0x8000002409067221 */ /* 0x100fe20000000000 */
[----:B------:R-:W-:Y:S02]  /*2f80*/  PRMT R159, RZ, 0x7610, R159 ;  /* 0x00007610ff9f7816 */ /* 0x000fe4000000009f */
[----:B------:R-:W-:Y:S01]  /*2f90*/  PRMT R161, RZ, 0x7610, R161 ;  /* 0x00007610ffa17816 */ /* 0x000fe200000000a1 */
[----:B------:R-:W-:Y:S01]  /*2fa0*/  FMUL R166, R6, 1.4426950216293334961 ;  /* 0x3fb8aa3b06a67820 */ /* 0x000fe20000400000 */
[----:B------:R-:W-:Y:S01]  /*2fb0*/  FADD R6, R8, -R36 ;  /* 0x8000002408067221 */ /* 0x000fe20000000000 */
[----:B------:R1:W-:Y:S01]  /*2fc0*/  MUFU.EX2 R9, R165 ;  /* 0x000000a500097308 */ /* 0x0003e20000000800 */
[----:B------:R-:W-:-:S02]  /*2fd0*/  PRMT R150, RZ, 0x7610, R150 ;  /* 0x00007610ff967816 */ /* 0x000fc40000000096 */
[----:B0-----:R-:W-:Y:S01]  /*2fe0*/  FMUL R108, R6, 1.4426950216293334961 ;  /* 0x3fb8aa3b066c7820 */ /* 0x001fe20000400000 */
[----:B------:R-:W-:Y:S01]  /*2ff0*/  FADD R6, R11, -R36 ;  /* 0x800000240b067221 */ /* 0x000fe20000000000 */
[----:B------:R-:W-:Y:S02]  /*3000*/  PRMT R154, RZ, 0x7610, R154 ;  /* 0x00007610ff9a7816 */ /* 0x000fe4000000009a */
[----:B------:R-:W-:Y:S01]  /*3010*/  PRMT R160, RZ, 0x7610, R160 ;  /* 0x00007610ffa07816 */ /* 0x000fe200000000a0 */
[----:B------:R-:W4:Y:S01]  /*3020*/  MUFU.EX2 R38, R38 ;  /* 0x0000002600267308 */ /* 0x000f220000000800 */
[----:B-1----:R-:W-:Y:S01]  /*3030*/  FMUL R165, R6, 1.4426950216293334961 ;  /* 0x3fb8aa3b06a57820 */ /* 0x002fe20000400000 */
[----:B------:R-:W-:Y:S01]  /*3040*/  FADD R6, R10, -R36 ;  /* 0x800000240a067221 */ /* 0x000fe20000000000 */
[----:B------:R-:W-:-:S05]  /*3050*/  PRMT R164, RZ, 0x7610, R164 ;  /* 0x00007610ffa47816 */ /* 0x000fca00000000a4 */
[----:B------:R0:W-:Y:S08]  /*3060*/  MUFU.EX2 R8, R166 ;  /* 0x000000a600087308 */ /* 0x0001f00000000800 */
[----:B------:R-:W1:Y:S01]  /*3070*/  MUFU.EX2 R67, R67 ;  /* 0x0000004300437308 */ /* 0x000e620000000800 */
[----:B0-----:R-:W-:Y:S01]  /*3080*/  FMUL R166, R6, 1.4426950216293334961 ;  /* 0x3fb8aa3b06a67820 */ /* 0x001fe20000400000 */
[--C-:B------:R-:W-:Y:S01]  /*3090*/  FADD R6, R13, -R36.reuse ;  /* 0x800000240d067221 */ /* 0x100fe20000000000 */
[----:B----4-:R0:W-:Y:S01]  /*30a0*/  STSM.16.M88 [R107+0x2000], R38 ;  /* 0x002000266b007844 */ /* 0x0101e20000000000 */
[----:B------:R-:W-:Y:S06]  /*30b0*/  BAR.SYNC.DEFER_BLOCKING 0x0 ;  /* 0x0000000000007b1d */ /* 0x000fec0000010000 */
[----:B------:R2:W-:Y:S08]  /*30c0*/  MUFU.EX2 R11, R108 ;  /* 0x0000006c000b7308 */ /* 0x0005f00000000800 */
[----:B------:R-:W3:Y:S01]  /*30d0*/  MUFU.EX2 R152, R152 ;  /* 0x0000009800987308 */ /* 0x000ee20000000800 */
[----:B--2---:R-:W-:Y:S01]  /*30e0*/  FMUL R108, R6, 1.4426950216293334961 ;  /* 0x3fb8aa3b066c7820 */ /* 0x004fe20000400000 */
[----:B------:R-:W-:-:S06]  /*30f0*/  FADD R6, R12, -R36 ;  /* 0x800000240c067221 */ /* 0x000fcc0000000000 */
[----:B------:R2:W4:Y:S01]  /*3100*/  MUFU.EX2 R10, R165 ;  /* 0x000000a5000a7308 */ /* 0x0005220000000800 */
[----:B------:R-:W5:Y:S04]  /*3110*/  @P0 LDG.E.U16 R147, desc[UR28][R144.64] ;  /* 0x0000001c90930981 */ /* 0x000f68000c1e1500 */
[----:B------:R-:W5:Y:S01]  /*3120*/  @P0 LDG.E.U16 R153, desc[UR28][R136.64] ;  /* 0x0000001c88990981 */ /* 0x000f62000c1e1500 */
[----:B--2---:R-:W-:Y:S01]  /*3130*/  FMUL R165, R6, 1.4426950216293334961 ;  /* 0x3fb8aa3b06a57820 */ /* 0x004fe20000400000 */
[--C-:B------:R-:W-:Y:S01]  /*3140*/  FADD R6, R15, -R36.reuse ;  /* 0x800000240f067221 */ /* 0x100fe20000000000 */
[----:B------:R2:W0:Y:S01]  /*3150*/  MUFU.EX2 R13, R166 ;  /* 0x000000a6000d7308 */ /* 0x0004220000000800 */
[----:B------:R-:W5:Y:S04]  /*3160*/  @P0 LDG.E.U16 R163, desc[UR28][R128.64] ;  /* 0x0000001c80a30981 */ /* 0x000f68000c1e1500 */
[----:B------:R-:W5:Y:S01]  /*3170*/  @P0 LDG.E.U16 R157, desc[UR28][R120.64] ;  /* 0x0000001c789d0981 */ /* 0x000f62000c1e1500 */
[----:B--2---:R-:W-:Y:S01]  /*3180*/  FMUL R166, R6, 1.4426950216293334961 ;  /* 0x3fb8aa3b06a67820 */ /* 0x004fe20000400000 */
[----:B------:R-:W-:-:S02]  /*3190*/  FADD R6, R14, -R36 ;  /* 0x800000240e067221 */ /* 0x000fc40000000000 */
[----:B------:R-:W2:Y:S02]  /*31a0*/  @P0 LDG.E.U16 R148, desc[UR28][R142.64] ;  /* 0x0000001c8e940981 */ /* 0x000ea4000c1e1500 */
[----:B------:R-:W-:Y:S01]  /*31b0*/  FMUL R167, R6, 1.4426950216293334961 ;  /* 0x3fb8aa3b06a77820 */ /* 0x000fe20000400000 */
[--C-:B------:R-:W-:Y:S01]  /*31c0*/  FADD R6, R17, -R36.reuse ;  /* 0x8000002411067221 */ /* 0x100fe20000000000 */
[----:B------:R0:W1:Y:S01]  /*31d0*/  MUFU.EX2 R12, R108 ;  /* 0x0000006c000c7308 */ /* 0x0000620000000800 */
[----:B------:R-:W2:Y:S04]  /*31e0*/  @P0 LDG.E.U16 R156, desc[UR28][R134.64] ;  /* 0x0000001c869c0981 */ /* 0x000ea8000c1e1500 */
[----:B------:R-:W2:Y:S01]  /*31f0*/  @P0 LDG.E.U16 R158, desc[UR28][R126.64] ;  /* 0x0000001c7e9e0981 */ /* 0x000ea2000c1e1500 */
[----:B0-----:R-:W-:Y:S01]  /*3200*/  FMUL R108, R6, 1.4426950216293334961 ;  /* 0x3fb8aa3b066c7820 */ /* 0x001fe20000400000 */
        /* <DEDUP_REMOVED lines=19> */
[----:B------:R0:W3:Y:S01]  /*3340*/  MUFU.EX2 R16, R108 ;  /* 0x0000006c00107308 */ /* 0x0000e20000000800 */
[----:B------:R-:W2:Y:S04]  /*3350*/  @P0 LDG.E.U16 R160, desc[UR28][R122.64] ;  /* 0x0000001c7aa00981 */ /* 0x000ea8000c1e1500 */
[----:B------:R-:W2:Y:S01]  /*3360*/  @P0 LDG.E.U16 R164, desc[UR28][R114.64] ;  /* 0x0000001c72a40981 */ /* 0x000ea2000c1e1500 */
[----:B-1----:R-:W-:Y:S01]  /*3370*/  FADD R171, R66, R67 ;  /* 0x0000004342ab7221 */ /* 0x002fe20000000000 */
[--C-:B------:R-:W-:Y:S01]  /*3380*/  FADD R41, R41, -R36.reuse ;  /* 0x8000002429297221 */ /* 0x100fe20000000000 */
[----:B------:R1:W3:Y:S01]  /*3390*/  MUFU.EX2 R19, R168 ;  /* 0x000000a800137308 */ /* 0x0002e20000000800 */
[----:B0-----:R-:W-:Y:S01]  /*33a0*/  FMUL R108, R6, 1.4426950216293334961 ;  /* 0x3fb8aa3b066c7820 */ /* 0x001fe20000400000 */
[--C-:B------:R-:W-:Y:S01]  /*33b0*/  FADD R6, R23, -R36.reuse ;  /* 0x8000002417067221 */ /* 0x100fe20000000000 */
[--C-:B------:R-:W-:Y:S01]  /*33c0*/  FADD R43, R43, -R36.reuse ;  /* 0x800000242b2b7221 */ /* 0x100fe20000000000 */
[--C-:B------:R-:W-:Y:S01]  /*33d0*/  FADD R40, R40, -R36.reuse ;  /* 0x8000002428287221 */ /* 0x100fe20000000000 */
[--C-:B------:R-:W-:Y:S01]  /*33e0*/  FADD R4, R4, -R36.reuse ;  /* 0x8000002404047221 */ /* 0x100fe20000000000 */
[--C-:B------:R-:W-:Y:S01]  /*33f0*/  FADD R5, R5, -R36.reuse ;  /* 0x8000002405057221 */ /* 0x100fe20000000000 */
[----:B------:R-:W-:Y:S01]  /*3400*/  FMUL R170, R43, 1.4426950216293334961 ;  /* 0x3fb8aa3b2baa7820 */ /* 0x000fe20000400000 */
[----:B------:R0:W3:Y:S01]  /*3410*/  MUFU.EX2 R18, R165 ;  /* 0x000000a500127308 */ /* 0x0000e20000000800 */
[----:B-1----:R-:W-:Y:S01]  /*3420*/  FMUL R168, R6, 1.4426950216293334961 ;  /* 0x3fb8aa3b06a87820 */ /* 0x002fe20000400000 */
[--C-:B------:R-:W-:Y:S01]  /*3430*/  FADD R6, R22, -R36.reuse ;  /* 0x8000002416067221 */ /* 0x100fe20000000000 */
[----:B------:R-:W-:Y:S01]  /*3440*/  FMUL R40, R40, 1.4426950216293334961 ;  /* 0x3fb8aa3b28287820 */ /* 0x000fe20000400000 */
[----:B------:R-:W-:Y:S01]  /*3450*/  FMUL R5, R5, 1.4426950216293334961 ;  /* 0x3fb8aa3b05057820 */ /* 0x000fe20000400000 */
[--C-:B------:R-:W-:Y:S01]  /*3460*/  FADD R39, R39, -R36.reuse ;  /* 0x8000002427277221 */ /* 0x100fe20000000000 */
[--C-:B------:R-:W-:Y:S01]  /*3470*/  FADD R55, R55, -R36.reuse ;  /* 0x8000002437377221 */ /* 0x100fe20000000000 */
[--C-:B------:R-:W-:Y:S01]  /*3480*/  FADD R53, R53, -R36.reuse ;  /* 0x8000002435357221 */ /* 0x100fe20000000000 */
[----:B------:R1:W3:Y:S01]  /*3490*/  MUFU.EX2 R21, R166 ;  /* 0x000000a600157308 */ /* 0x0002e20000000800 */
[----:B0-----:R-:W-:Y:S01]  /*34a0*/  FMUL R165, R6, 1.4426950216293334961 ;  /* 0x3fb8aa3b06a57820 */ /* 0x001fe20000400000 */
[--C-:B------:R-:W-:Y:S01]  /*34b0*/  FADD R6, R25, -R36.reuse ;  /* 0x8000002419067221 */ /* 0x100fe20000000000 */
[----:B------:R-:W-:Y:S01]  /*34c0*/  FMUL R39, R39, 1.4426950216293334961 ;  /* 0x3fb8aa3b27277820 */ /* 0x000fe20000400000 */
[----:B------:R-:W-:Y:S01]  /*34d0*/  FMUL R55, R55, 1.4426950216293334961 ;  /* 0x3fb8aa3b37377820 */ /* 0x000fe20000400000 */
[----:B------:R-:W-:Y:S01]  /*34e0*/  FMUL R53, R53, 1.4426950216293334961 ;  /* 0x3fb8aa3b35357820 */ /* 0x000fe20000400000 */
[--C-:B------:R-:W-:Y:S01]  /*34f0*/  FADD R54, R54, -R36.reuse ;  /* 0x8000002436367221 */ /* 0x100fe20000000000 */
[--C-:B------:R-:W-:Y:S01]  /*3500*/  FADD R57, R57, -R36.reuse ;  /* 0x8000002439397221 */ /* 0x100fe20000000000 */
        /* <DEDUP_REMOVED lines=26> */
[----:B------:R-:W-:Y:S01]  /*36b0*/  FADD R6, R29, -R36 ;  /* 0x800000241d067221 */ /* 0x000fe20000000000 */
[----:B------:R-:W-:Y:S01]  /*36c0*/  FMUL R62, R62, 1.4426950216293334961 ;  /* 0x3fb8aa3b3e3e7820 */ /* 0x000fe20000400000 */
[----:B------:R-:W-:Y:S01]  /*36d0*/  FMUL R65, R65, 1.4426950216293334961 ;  /* 0x3fb8aa3b41417820 */ /* 0x000fe20000400000 */
[----:B------:R-:W-:Y:S01]  /*36e0*/  FMUL R63, R63, 1.4426950216293334961 ;  /* 0x3fb8aa3b3f3f7820 */ /* 0x000fe20000400000 */
[----:B------:R-:W-:-:S02]  /*36f0*/  UIADD3 UR18, UPT, UPT, UR12, 0xa0, URZ ;  /* 0x000000a00c127890 */ /* 0x000fc4000fffe0ff */
[----:B------:R0:W3:Y:S01]  /*3700*/  MUFU.EX2 R24, R166 ;  /* 0x000000a600187308 */ /* 0x0000e20000000800 */
[----:B-1----:R-:W-:Y:S01]  /*3710*/  FMUL R165, R6, 1.4426950216293334961 ;  /* 0x3fb8aa3b06a57820 */ /* 0x002fe20000400000 */
[----:B------:R-:W-:Y:S01]  /*3720*/  FADD R6, R28, -R36 ;  /* 0x800000241c067221 */ /* 0x000fe20000000000 */
[----:B------:R-:W-:-:S04]  /*3730*/  UIADD3 UR19, UPT, UPT, UR8, UR18, URZ ;  /* 0x0000001208137290 */ /* 0x000fc8000fffe0ff */
[----:B------:R-:W-:Y:S01]  /*3740*/  ULEA UR19, UR20, UR19, 0x10 ;  /* 0x0000001314137291 */ /* 0x000fe2000f8e80ff */
[----:B------:R1:W3:Y:S01]  /*3750*/  MUFU.EX2 R27, R167 ;  /* 0x000000a7001b7308 */ /* 0x0002e20000000800 */
[----:B0-----:R-:W-:Y:S01]  /*3760*/  FMUL R166, R6, 1.4426950216293334961 ;  /* 0x3fb8aa3b06a67820 */ /* 0x001fe20000400000 */
[----:B------:R-:W-:-:S06]  /*3770*/  FADD R6, R31, -R36 ;  /* 0x800000241f067221 */ /* 0x000fcc0000000000 */
[----:B------:R0:W3:Y:S01]  /*3780*/  MUFU.EX2 R26, R108 ;  /* 0x0000006c001a7308 */ /* 0x0000e20000000800 */
[----:B-1----:R-:W-:Y:S01]  /*3790*/  FMUL R167, R6, 1.4426950216293334961 ;  /* 0x3fb8aa3b06a77820 */ /* 0x002fe20000400000 */
[----:B------:R-:W-:-:S06]  /*37a0*/  FADD R6, R30, -R36 ;  /* 0x800000241e067221 */ /* 0x000fcc0000000000 */
[----:B------:R1:W3:Y:S01]  /*37b0*/  MUFU.EX2 R29, R168 ;  /* 0x000000a8001d7308 */ /* 0x0002e20000000800 */
[----:B0-----:R-:W-:Y:S01]  /*37c0*/  FMUL R108, R6, 1.4426950216293334961 ;  /* 0x3fb8aa3b066c7820 */ /* 0x001fe20000400000 */
[----:B------:R-:W-:-:S06]  /*37d0*/  FADD R6, R33, -R36 ;  /* 0x8000002421067221 */ /* 0x000fcc0000000000 */
[----:B------:R0:W3:Y:S01]  /*37e0*/  MUFU.EX2 R28, R165 ;  /* 0x000000a5001c7308 */ /* 0x0000e20000000800 */
[----:B-1----:R-:W-:Y:S01]  /*37f0*/  FMUL R168, R6, 1.4426950216293334961 ;  /* 0x3fb8aa3b06a87820 */ /* 0x002fe20000400000 */
[----:B------:R-:W-:-:S06]  /*3800*/  FADD R6, R32, -R36 ;  /* 0x8000002420067221 */ /* 0x000fcc0000000000 */
[----:B------:R1:W-:Y:S01]  /*3810*/  MUFU.EX2 R33, R108 ;  /* 0x0000006c00217308 */ /* 0x0003e20000000800 */
[----:B0-----:R-:W-:Y:S01]  /*3820*/  FMUL R165, R6, 1.4426950216293334961 ;  /* 0x3fb8aa3b06a57820 */ /* 0x001fe20000400000 */
[----:B------:R-:W-:-:S04]  /*3830*/  FADD R6, R35, -R36 ;  /* 0x8000002423067221 */ /* 0x000fc80000000000 */
[----:B------:R-:W-:Y:S01]  /*3840*/  FMUL R169, R6, 1.4426950216293334961 ;  /* 0x3fb8aa3b06a97820 */ /* 0x000fe20000400000 */
[----:B------:R-:W-:Y:S01]  /*3850*/  FADD R6, R34, -R36 ;  /* 0x8000002422067221 */ /* 0x000fe20000000000 */
[----:B------:R0:W-:Y:S01]  /*3860*/  MUFU.EX2 R35, R165 ;  /* 0x000000a500237308 */ /* 0x0001e20000000800 */
[----:B-1----:R-:W-:-:S07]  /*3870*/  FADD R108, R146, R171 ;  /* 0x000000ab926c7221 */ /* 0x002fce0000000000 */
[----:B------:R1:W-:Y:S01]  /*3880*/  MUFU.EX2 R30, R167 ;  /* 0x000000a7001e7308 */ /* 0x0003e20000000800 */
[----:B0-----:R-:W-:-:S04]  /*3890*/  FADD R165, R151, R108 ;  /* 0x0000006c97a57221 */ /* 0x001fc80000000000 */
[----:B---3--:R-:W-:-:S03]  /*38a0*/  FADD R108, R152, R165 ;  /* 0x000000a5986c7221 */ /* 0x008fc60000000000 */
[----:B------:R0:W-:Y:S01]  /*38b0*/  MUFU.EX2 R32, R168 ;  /* 0x000000a800207308 */ /* 0x0001e20000000800 */
[----:B-1----:R-:W-:Y:S01]  /*38c0*/  FMUL R167, R6, 1.4426950216293334961 ;  /* 0x3fb8aa3b06a77820 */ /* 0x002fe20000400000 */
[----:B------:R-:W-:Y:S01]  /*38d0*/  FADD R6, R37, -R36 ;  /* 0x8000002425067221 */ /* 0x000fe20000000000 */
[----:B------:R-:W-:-:S03]  /*38e0*/  FADD R108, R7, R108 ;  /* 0x0000006c076c7221 */ /* 0x000fc60000000000 */
[----:B------:R-:W-:Y:S02]  /*38f0*/  FMUL R6, R6, 1.4426950216293334961 ;  /* 0x3fb8aa3b06067820 */ /* 0x000fe40000400000 */
[----:B------:R-:W1:Y:S01]  /*3900*/  MUFU.EX2 R31, R166 ;  /* 0x000000a6001f7308 */ /* 0x000e620000000800 */
[----:B0-----:R-:W-:Y:S01]  /*3910*/  FMUL R168, R41, 1.4426950216293334961 ;  /* 0x3fb8aa3b29a87820 */ /* 0x001fe20000400000 */
[----:B------:R-:W-:-:S06]  /*3920*/  FADD R41, R9, R108 ;  /* 0x0000006c09297221 */ /* 0x000fcc0000000000 */
[----:B------:R0:W-:Y:S08]  /*3930*/  MUFU.EX2 R166, R6 ;  /* 0x0000000600a67308 */ /* 0x0001f00000000800 */
[----:B------:R-:W3:Y:S01]  /*3940*/  MUFU.EX2 R34, R169 ;  /* 0x000000a900227308 */ /* 0x000ee20000000800 */
[----:B0-----:R-:W-:-:S04]  /*3950*/  FADD R6, R8, R41 ;  /* 0x0000002908067221 */ /* 0x001fc80000000000 */
[----:B------:R-:W-:-:S03]  /*3960*/  FADD R165, R11, R6 ;  /* 0x000000060ba57221 */ /* 0x000fc60000000000 */
[----:B------:R0:W-:Y:S01]  /*3970*/  MUFU.EX2 R41, R40 ;  /* 0x0000002800297308 */ /* 0x0001e20000000800 */
[----:B----4-:R-:W-:-:S04]  /*3980*/  FADD R6, R10, R165 ;  /* 0x000000a50a067221 */ /* 0x010fc80000000000 */
[----:B------:R-:W-:Y:S01]  /*3990*/  FADD R43, R13, R6 ;  /* 0x000000060d2b7221 */ /* 0x000fe20000000000 */
[----:B------:R-:W-:Y:S01]  /*39a0*/  FMUL R6, R4, 1.4426950216293334961 ;  /* 0x3fb8aa3b04067820 */ /* 0x000fe20000400000 */
[----:B------:R-:W-:Y:S01]  /*39b0*/  FADD R4, R42, -R36 ;  /* 0x800000242a047221 */ /* 0x000fe20000000000 */
[----:B------:R-:W4:Y:S01]  /*39c0*/  MUFU.EX2 R37, R167 ;  /* 0x000000a700257308 */ /* 0x000f220000000800 */
[----:B------:R-:W-:-:S04]  /*39d0*/  FADD R108, R12, R43 ;  /* 0x0000002b0c6c7221 */ /* 0x000fc80000000000 */
[----:B------:R-:W-:-:S03]  /*39e0*/  FADD R43, R15, R108 ;  /* 0x0000006c0f2b7221 */ /* 0x000fc60000000000 */
[----:B------:R1:W-:Y:S01]  /*39f0*/  MUFU.EX2 R42, R6 ;  /* 0x00000006002a7308 */ /* 0x0003e20000000800 */
[----:B0-----:R-:W-:Y:S01]  /*3a00*/  FADD R40, R14, R43 ;  /* 0x0000002b0e287221 */ /* 0x001fe20000000000 */
[----:B------:R-:W-:-:S03]  /*3a10*/  FMUL R43, R4, 1.4426950216293334961 ;  /* 0x3fb8aa3b042b7820 */ /* 0x000fc60000400000 */
[----:B------:R-:W-:-:S03]  /*3a20*/  FADD R165, R17, R40 ;  /* 0x0000002811a57221 */ /* 0x000fc60000000000 */
[----:B------:R-:W0:Y:S01]  /*3a30*/  MUFU.EX2 R39, R39 ;  /* 0x0000002700277308 */ /* 0x000e220000000800 */
[----:B------:R-:W-:-:S04]  /*3a40*/  FADD R4, R16, R165 ;  /* 0x000000a510047221 */ /* 0x000fc80000000000 */
[----:B------:R-:W-:Y:S01]  /*3a50*/  FADD R165, R19, R4 ;  /* 0x0000000413a57221 */ /* 0x000fe20000000000 */
[--C-:B------:R-:W-:Y:S02]  /*3a60*/  FADD R4, R44, -R36.reuse ;  /* 0x800000242c047221 */ /* 0x100fe40000000000 */
[----:B------:R0:W-:Y:S01]  /*3a70*/  MUFU.EX2 R44, R5 ;  /* 0x00000005002c7308 */ /* 0x0001e20000000800 */
[----:B------:R-:W-:Y:S01]  /*3a80*/  FADD R40, R18, R165 ;  /* 0x000000a512287221 */ /* 0x000fe20000000000 */
[----:B-1----:R-:W-:Y:S01]  /*3a90*/  FMUL R6, R4, 1.4426950216293334961 ;  /* 0x3fb8aa3b04067820 */ /* 0x002fe20000400000 */
[----:B------:R-:W-:Y:S02]  /*3aa0*/  FADD R4, R45, -R36 ;  /* 0x800000242d047221 */ /* 0x000fe40000000000 */
[----:B------:R-:W-:Y:S02]  /*3ab0*/  FADD R165, R21, R40 ;  /* 0x0000002815a57221 */ /* 0x000fe40000000000 */
[----:B------:R-:W-:Y:S01]  /*3ac0*/  FMUL R40, R4, 1.4426950216293334961 ;  /* 0x3fb8aa3b04287820 */ /* 0x000fe20000400000 */
[----:B------:R-:W-:Y:S01]  /*3ad0*/  FADD R4, R46, -R36 ;  /* 0x800000242e047221 */ /* 0x000fe20000000000 */
[----:B------:R-:W-:Y:S01]  /*3ae0*/  FADD R108, R20, R165 ;  /* 0x000000a5146c7221 */ /* 0x000fe20000000000 */
[----:B------:R1:W-:Y:S02]  /*3af0*/  MUFU.EX2 R45, R6 ;  /* 0x00000006002d7308 */ /* 0x0003e40000000800 */
[----:B0-----:R-:W-:Y:S01]  /*3b00*/  FMUL R5, R4, 1.4426950216293334961 ;  /* 0x3fb8aa3b04057820 */ /* 0x001fe20000400000 */
[----:B------:R-:W-:Y:S01]  /*3b10*/  FADD R165, R23, R108 ;  /* 0x0000006c17a57221 */ /* 0x000fe20000000000 */
[----:B------:R-:W-:-:S03]  /*3b20*/  FADD R4, R47, -R36 ;  /* 0x800000242f047221 */ /* 0x000fc60000000000 */
[----:B------:R-:W-:Y:S01]  /*3b30*/  FADD R108, R22, R165 ;  /* 0x000000a5166c7221 */ /* 0x000fe20000000000 */
[----:B------:R0:W-:Y:S01]  /*3b40*/  MUFU.EX2 R46, R40 ;  /* 0x00000028002e7308 */ /* 0x0001e20000000800 */
[----:B-1----:R-:W-:Y:S01]  /*3b50*/  FMUL R6, R4, 1.4426950216293334961 ;  /* 0x3fb8aa3b04067820 */ /* 0x002fe20000400000 */
[----:B------:R-:W-:Y:S01]  /*3b60*/  FADD R4, R48, -R36 ;  /* 0x8000002430047221 */ /* 0x000fe20000000000 */
[----:B------:R-:W-:-:S04]  /*3b70*/  FADD R165, R25, R108 ;  /* 0x0000006c19a57221 */ /* 0x000fc80000000000 */
[----:B------:R-:W-:Y:S01]  /*3b80*/  FADD R108, R24, R165 ;  /* 0x000000a5186c7221 */ /* 0x000fe20000000000 */
[----:B------:R1:W-:Y:S01]  /*3b90*/  MUFU.EX2 R47, R5 ;  /* 0x00000005002f7308 */ /* 0x0003e20000000800 */
[----:B0-----:R-:W-:Y:S01]  /*3ba0*/  FMUL R40, R4, 1.4426950216293334961 ;  /* 0x3fb8aa3b04287820 */ /* 0x001fe20000400000 */
[----:B------:R-:W-:Y:S01]  /*3bb0*/  FADD R4, R49, -R36 ;  /* 0x8000002431047221 */ /* 0x000fe20000000000 */
[----:B------:R-:W-:-:S04]  /*3bc0*/  FADD R165, R27, R108 ;  /* 0x0000006c1ba57221 */ /* 0x000fc80000000000 */
[----:B------:R-:W-:Y:S01]  /*3bd0*/  FADD R108, R26, R165 ;  /* 0x000000a51a6c7221 */ /* 0x000fe20000000000 */
[----:B------:R0:W-:Y:S01]  /*3be0*/  MUFU.EX2 R49, R40 ;  /* 0x0000002800317308 */ /* 0x0001e20000000800 */
[----:B-1----:R-:W-:Y:S01]  /*3bf0*/  FMUL R5, R4, 1.4426950216293334961 ;  /* 0x3fb8aa3b04057820 */ /* 0x002fe20000400000 */
[----:B------:R-:W-:Y:S01]  /*3c00*/  FADD R4, R50, -R36 ;  /* 0x8000002432047221 */ /* 0x000fe20000000000 */
[----:B------:R-:W-:-:S04]  /*3c10*/  FADD R165, R29, R108 ;  /* 0x0000006c1da57221 */ /* 0x000fc80000000000 */
[----:B------:R-:W-:Y:S01]  /*3c20*/  FADD R108, R28, R165 ;  /* 0x000000a51c6c7221 */ /* 0x000fe20000000000 */
[----:B------:R-:W1:Y:S03]  /*3c30*/  MUFU.EX2 R168, R168 ;  /* 0x000000a800a87308 */ /* 0x000e660000000800 */
[----:B------:R-:W-:-:S04]  /*3c40*/  FADD R165, R31, R108 ;  /* 0x0000006c1fa57221 */ /* 0x000fc80000000000 */
[----:B------:R-:W-:Y:S01]  /*3c50*/  FADD R108, R30, R165 ;  /* 0x000000a51e6c7221 */ /* 0x000fe20000000000 */
[----:B------:R1:W-:Y:S03]  /*3c60*/  MUFU.EX2 R48, R6 ;  /* 0x0000000600307308 */ /* 0x0003e60000000800 */
[----:B------:R-:W-:Y:S01]  /*3c70*/  FADD R165, R33, R108 ;  /* 0x0000006c21a57221 */ /* 0x000fe20000000000 */
[----:B------:R-:W-:-:S03]  /*3c80*/  LOP3.LUT R108, R64, 0x1f0, RZ, 0xc0, !PT ;  /* 0x000001f0406c7812 */ /* 0x000fc600078ec0ff */
[----:B0-----:R-:W-:Y:S01]  /*3c90*/  FADD R40, R32, R165 ;  /* 0x000000a520287221 */ /* 0x001fe20000000000 */
[----:B------:R4:W-:Y:S01]  /*3ca0*/  MUFU.EX2 R50, R5 ;  /* 0x0000000500327308 */ /* 0x0009e20000000800 */
[----:B-1----:R-:W-:Y:S01]  /*3cb0*/  FMUL R6, R4, 1.4426950216293334961 ;  /* 0x3fb8aa3b04067820 */ /* 0x002fe20000400000 */
[----:B------:R-:W-:Y:S01]  /*3cc0*/  FADD R4, R51, -R36 ;  /* 0x8000002433047221 */ /* 0x000fe20000000000 */
[----:B------:R-:W-:-:S03]  /*3cd0*/  FADD R167, R35, R40 ;  /* 0x0000002823a77221 */ /* 0x000fc60000000000 */
[----:B------:R-:W-:Y:S01]  /*3ce0*/  FMUL R165, R4, 1.4426950216293334961 ;  /* 0x3fb8aa3b04a57820 */ /* 0x000fe20000400000 */
[----:B---3--:R-:W-:Y:S01]  /*3cf0*/  FADD R40, R34, R167 ;  /* 0x000000a722287221 */ /* 0x008fe20000000000 */
[----:B------:R-:W0:Y:S01]  /*3d00*/  MUFU.EX2 R170, R170 ;  /* 0x000000aa00aa7308 */ /* 0x000e220000000800 */
[----:B------:R-:W-:Y:S02]  /*3d10*/  FADD R4, R52, -R36 ;  /* 0x8000002434047221 */ /* 0x000fe40000000000 */
[----:B----4-:R-:W-:Y:S02]  /*3d20*/  FADD R5, R37, R40 ;  /* 0x0000002825057221 */ /* 0x010fe40000000000 */
[----:B------:R-:W-:Y:S01]  /*3d30*/  FMUL R4, R4, 1.4426950216293334961 ;  /* 0x3fb8aa3b04047820 */ /* 0x000fe20000400000 */
[----:B------:R1:W3:Y:S02]  /*3d40*/  LDSM.16.M88 R40, [R108+UR11+0x2000] ;  /* 0x0020000b6c28783b */ /* 0x0002e40008000000 */
[----:B------:R4:W-:Y:S01]  /*3d50*/  MUFU.EX2 R51, R6 ;  /* 0x0000000600337308 */ /* 0x0009e20000000800 */
[----:B------:R-:W-:Y:S07]  /*3d60*/  BAR.SYNC.DEFER_BLOCKING 0x0 ;  /* 0x0000000000007b1d */ /* 0x000fee0000010000 */
[----:B------:R-:W0:Y:S01]  /*3d70*/  MUFU.EX2 R43, R43 ;  /* 0x0000002b002b7308 */ /* 0x000e220000000800 */
[----:B----4-:R-:W-:-:S04]  /*3d80*/  FADD R6, R166, R5 ;  /* 0x00000005a6067221 */ /* 0x010fc80000000000 */
[----:B------:R-:W-:-:S03]  /*3d90*/  FADD R5, R39, R6 ;  /* 0x0000000627057221 */ /* 0x000fc60000000000 */
[----:B------:R4:W-:Y:S01]  /*3da0*/  MUFU.EX2 R167, R4 ;  /* 0x0000000400a77308 */ /* 0x0009e20000000800 */
[----:B------:R-:W-:-:S04]  /*3db0*/  FADD R6, R168, R5 ;  /* 0x00000005a8067221 */ /* 0x000fc80000000000 */
[----:B------:R-:W-:Y:S01]  /*3dc0*/  FADD R5, R41, R6 ;  /* 0x0000000629057221 */ /* 0x000fe20000000000 */
[----:B------:R-:W-:Y:S02]  /*3dd0*/  F2FP.BF16.F32.PACK_AB R6, R7, R152 ;  /* 0x000000980706723e */ /* 0x000fe400000010ff */
[----:B------:R-:W1:Y:S01]  /*3de0*/  MUFU.EX2 R52, R165 ;  /* 0x000000a500347308 */ /* 0x000e620000000800 */
[----:B0-----:R-:W-:Y:S01]  /*3df0*/  FADD R5, R170, R5 ;  /* 0x00000005aa057221 */ /* 0x001fe20000000000 */
[----:B------:R-:W-:Y:S01]  /*3e00*/  F2FP.BF16.F32.PACK_AB R7, R8, R9 ;  /* 0x000000090807723e */ /* 0x000fe200000010ff */
[----:B-----5:R0:W-:Y:S01]  /*3e10*/  STS.U16 [R74+UR11+0x2000], R147 ;  /* 0x002000934a007988 */ /* 0x0201e2000800040b */
[----:B------:R-:W-:Y:S01]  /*3e20*/  F2FP.BF16.F32.PACK_AB R8, R10, R11 ;  /* 0x0000000b0a08723e */ /* 0x000fe200000010ff */
[----:B----4-:R-:W-:Y:S01]  /*3e30*/  FADD R4, R42, R5 ;  /* 0x000000052a047221 */ /* 0x010fe20000000000 */
[----:B------:R-:W-:Y:S01]  /*3e40*/  F2FP.BF16.F32.PACK_AB R9, R12, R13 ;  /* 0x0000000d0c09723e */ /* 0x000fe200000010ff */
[----:B------:R0:W-:Y:S01]  /*3e50*/  STS.U16 [R74+UR11+0x2400], R153 ;  /* 0x002400994a007988 */ /* 0x0001e2000800040b */
[----:B------:R4:W-:Y:S01]  /*3e60*/  MUFU.EX2 R64, R55 ;  /* 0x0000003700407308 */ /* 0x0009e20000000800 */
[----:B------:R-:W-:Y:S01]  /*3e70*/  FADD R5, R43, R4 ;  /* 0x000000042b057221 */ /* 0x000fe20000000000 */
[----:B------:R-:W-:Y:S01]  /*3e80*/  F2FP.BF16.F32.PACK_AB R11, R16, R17 ;  /* 0x00000011100b723e */ /* 0x000fe200000010ff */
[----:B------:R0:W-:Y:S01]  /*3e90*/  STS.U16 [R74+UR11+0x2800], R163 ;  /* 0x002800a34a007988 */ /* 0x0001e2000800040b */
[----:B------:R-:W-:Y:S01]  /*3ea0*/  F2FP.BF16.F32.PACK_AB R17, R28, R29 ;  /* 0x0000001d1c11723e */ /* 0x000fe200000010ff */
[----:B------:R-:W-:Y:S01]  /*3eb0*/  FADD R4, R44, R5 ;  /* 0x000000052c047221 */ /* 0x000fe20000000000 */
[----:B------:R-:W-:Y:S01]  /*3ec0*/  F2FP.BF16.F32.PACK_AB R28, R51, R50 ;  /* 0x00000032331c723e */ /* 0x000fe200000010ff */
[----:B------:R0:W-:Y:S01]  /*3ed0*/  STS.U16 [R74+UR11+0x2c00], R157 ;  /* 0x002c009d4a007988 */ /* 0x0001e2000800040b */
[----:B------:R-:W5:Y:S01]  /*3ee0*/  MUFU.EX2 R53, R53 ;  /* 0x0000003500357308 */ /* 0x000f620000000800 */
[----:B------:R-:W-:Y:S01]  /*3ef0*/  FADD R5, R45, R4 ;  /* 0x000000042d057221 */ /* 0x000fe20000000000 */
[----:B-1----:R-:W-:Y:S01]  /*3f00*/  F2FP.BF16.F32.PACK_AB R29, R167, R52 ;  /* 0x00000034a71d723e */ /* 0x002fe200000010ff */
[----:B--2---:R0:W-:Y:S02]  /*3f10*/  STS.U16 [R73+UR11+0x2100], R148 ;  /* 0x0021009449007988 */ /* 0x0041e4000800040b */
[----:B------:R-:W-:-:S02]  /*3f20*/  FADD R4, R46, R5 ;  /* 0x000000052e047221 */ /* 0x000fc40000000000 */
[----:B------:R0:W-:Y:S01]  /*3f30*/  STS.U16 [R73+UR11+0x2500], R156 ;  /* 0x0025009c49007988 */ /* 0x0001e2000800040b */
[----:B------:R-:W1:Y:S01]  /*3f40*/  MUFU.EX2 R54, R54 ;  /* 0x0000003600367308 */ /* 0x000e620000000800 */
[----:B------:R-:W-:Y:S02]  /*3f50*/  FADD R5, R47, R4 ;  /* 0x000000042f057221 */ /* 0x000fe40000000000 */
[----:B------:R0:W-:Y:S02]  /*3f60*/  STS.U16 [R73+UR11+0x2900], R158 ;  /* 0x0029009e49007988 */ /* 0x0001e4000800040b */
[----:B------:R-:W-:Y:S01]  /*3f70*/  FADD R4, R48, R5 ;  /* 0x0000000530047221 */ /* 0x000fe20000000000 */
[----:B------:R-:W-:Y:S01]  /*3f80*/  F2FP.BF16.F32.PACK_AB R5, R151, R146 ;  /* 0x000000929705723e */ /* 0x000fe200000010ff */
[----:B------:R0:W-:Y:S01]  /*3f90*/  STS.U16 [R73+UR11+0x2d00], R162 ;  /* 0x002d00a249007988 */ /* 0x0001e2000800040b */
[----:B------:R-:W2:Y:S01]  /*3fa0*/  MUFU.EX2 R57, R57 ;  /* 0x0000003900397308 */ /* 0x000ea20000000800 */
[----:B----4-:R-:W-:Y:S01]  /*3fb0*/  FADD R55, R49, R4 ;  /* 0x0000000431377221 */ /* 0x010fe20000000000 */
[----:B------:R-:W-:Y:S01]  /*3fc0*/  F2FP.BF16.F32.PACK_AB R4, R67, R66 ;  /* 0x000000424304723e */ /* 0x000fe200000010ff */
[----:B------:R0:W-:Y:S02]  /*3fd0*/  STS.U16 [R72+UR11+0x2200], R149 ;  /* 0x0022009548007988 */ /* 0x0001e4000800040b */
[----:B------:R-:W-:-:S02]  /*3fe0*/  FADD R66, R50, R55 ;  /* 0x0000003732427221 */ /* 0x000fc40000000000 */
[----:B------:R0:W-:Y:S01]  /*3ff0*/  STS.U16 [R72+UR11+0x2600], R155 ;  /* 0x0026009b48007988 */ /* 0x0001e2000800040b */
[----:B------:R-:W4:Y:S01]  /*4000*/  MUFU.EX2 R56, R56 ;  /* 0x0000003800387308 */ /* 0x000f220000000800 */
[----:B------:R-:W-:Y:S02]  /*4010*/  FADD R55, R51, R66 ;  /* 0x0000004233377221 */ /* 0x000fe40000000000 */
[----:B------:R0:W-:Y:S02]  /*4020*/  STS.U16 [R72+UR11+0x2a00], R159 ;  /* 0x002a009f48007988 */ /* 0x0001e4000800040b */
[----:B------:R-:W-:Y:S02]  /*4030*/  FADD R10, R52, R55 ;  /* 0x00000037340a7221 */ /* 0x000fe40000000000 */
[----:B------:R0:W-:Y:S01]  /*4040*/  STS.U16 [R72+UR11+0x2e00], R161 ;  /* 0x002e00a148007988 */ /* 0x0001e2000800040b */
[----:B------:R-:W0:Y:S01]  /*4050*/  MUFU.EX2 R59, R59 ;  /* 0x0000003b003b7308 */ /* 0x000e220000000800 */
[----:B------:R-:W-:Y:S01]  /*4060*/  FADD R12, R167, R10 ;  /* 0x0000000aa70c7221 */ /* 0x000fe20000000000 */
[----:B------:R-:W-:Y:S01]  /*4070*/  F2FP.BF16.F32.PACK_AB R10, R14, R15 ;  /* 0x0000000f0e0a723e */ /* 0x000fe200000010ff */
[----:B------:R0:W-:Y:S01]  /*4080*/  STS.U16 [R71+UR11+0x2300], R150 ;  /* 0x0023009647007988 */ /* 0x0001e2000800040b */
[----:B------:R-:W-:Y:S01]  /*4090*/  F2FP.BF16.F32.PACK_AB R14, R22, R23 ;  /* 0x00000017160e723e */ /* 0x000fe200000010ff */
[----:B-----5:R-:W-:Y:S01]  /*40a0*/  FADD R13, R53, R12 ;  /* 0x0000000c350d7221 */ /* 0x020fe20000000000 */
[----:B------:R-:W-:Y:S01]  /*40b0*/  F2FP.BF16.F32.PACK_AB R12, R18, R19 ;  /* 0x00000013120c723e */ /* 0x000fe200000010ff */
[----:B------:R0:W-:Y:S01]  /*40c0*/  STS.U16 [R71+UR11+0x2700], R154 ;  /* 0x0027009a47007988 */ /* 0x0001e2000800040b */
[----:B------:R-:W5:Y:S01]  /*40d0*/  MUFU.EX2 R58, R58 ;  /* 0x0000003a003a7308 */ /* 0x000f620000000800 */
[----:B------:R-:W-:Y:S01]  /*40e0*/  FADD R15, R64, R13 ;  /* 0x0000000d400f7221 */ /* 0x000fe20000000000 */
[----:B------:R-:W-:Y:S01]  /*40f0*/  F2FP.BF16.F32.PACK_AB R13, R20, R21 ;  /* 0x00000015140d723e */ /* 0x000fe200000010ff */
[----:B------:R0:W-:Y:S01]  /*4100*/  STS.U16 [R71+UR11+0x2b00], R160 ;  /* 0x002b00a047007988 */ /* 0x0001e2000800040b */
[----:B------:R-:W-:Y:S01]  /*4110*/  F2FP.BF16.F32.PACK_AB R18, R30, R31 ;  /* 0x0000001f1e12723e */ /* 0x000fe200000010ff */
[----:B-1----:R-:W-:Y:S01]  /*4120*/  FADD R16, R54, R15 ;  /* 0x0000000f36107221 */ /* 0x002fe20000000000 */
[----:B------:R-:W-:Y:S01]  /*4130*/  F2FP.BF16.F32.PACK_AB R15, R24, R25 ;  /* 0x00000019180f723e */ /* 0x000fe200000010ff */
[----:B------:R1:W-:Y:S01]  /*4140*/  STS.U16 [R71+UR11+0x2f00], R164 ;  /* 0x002f00a447007988 */ /* 0x0003e2000800040b */
[----:B------:R-:W1:Y:S01]  /*4150*/  MUFU.EX2 R61, R61 ;  /* 0x0000003d003d7308 */ /* 0x000e620000000800 */
[----:B--2---:R-:W-:Y:S01]  /*4160*/  FADD R19, R57, R16 ;  /* 0x0000001039137221 */ /* 0x004fe20000000000 */
[----:B------:R-:W-:-:S02]  /*4170*/  F2FP.BF16.F32.PACK_AB R16, R26, R27 ;  /* 0x0000001b1a10723e */ /* 0x000fc400000010ff */
[----:B------:R-:W-:Y:S01]  /*4180*/  F2FP.BF16.F32.PACK_AB R22, R168, R39 ;  /* 0x00000027a816723e */ /* 0x000fe200000010ff */
[----:B----4-:R-:W-:Y:S01]  /*4190*/  FADD R20, R56, R19 ;  /* 0x0000001338147221 */ /* 0x010fe20000000000 */
[----:B------:R-:W-:Y:S02]  /*41a0*/  F2FP.BF16.F32.PACK_AB R19, R32, R33 ;  /* 0x000000212013723e */ /* 0x000fe400000010ff */
[----:B------:R-:W2:Y:S01]  /*41b0*/  MUFU.EX2 R60, R60 ;  /* 0x0000003c003c7308 */ /* 0x000ea20000000800 */
[----:B0-----:R-:W-:Y:S01]  /*41c0*/  FADD R21, R59, R20 ;  /* 0x000000143b157221 */ /* 0x001fe20000000000 */
[----:B------:R-:W-:Y:S02]  /*41d0*/  F2FP.BF16.F32.PACK_AB R20, R34, R35 ;  /* 0x000000232214723e */ /* 0x000fe400000010ff */
[----:B------:R-:W-:Y:S01]  /*41e0*/  F2FP.BF16.F32.PACK_AB R23, R170, R41 ;  /* 0x00000029aa17723e */ /* 0x000fe200000010ff */
[----:B-----5:R-:W-:Y:S01]  /*41f0*/  FADD R24, R58, R21 ;  /* 0x000000153a187221 */ /* 0x020fe20000000000 */
[----:B------:R-:W-:-:S02]  /*4200*/  F2FP.BF16.F32.PACK_AB R21, R166, R37 ;  /* 0x00000025a615723e */ /* 0x000fc400000010ff */
[----:B------:R-:W0:Y:S01]  /*4210*/  MUFU.EX2 R55, R62 ;  /* 0x0000003e00377308 */ /* 0x000e220000000800 */
[----:B-1----:R-:W-:Y:S01]  /*4220*/  FADD R27, R61, R24 ;  /* 0x000000183d1b7221 */ /* 0x002fe20000000000 */
[----:B------:R-:W-:Y:S02]  /*4230*/  F2FP.BF16.F32.PACK_AB R24, R43, R42 ;  /* 0x0000002a2b18723e */ /* 0x000fe400000010ff */
[----:B------:R-:W-:Y:S02]  /*4240*/  F2FP.BF16.F32.PACK_AB R25, R45, R44 ;  /* 0x0000002c2d19723e */ /* 0x000fe400000010ff */
[----:B------:R-:W-:Y:S02]  /*4250*/  F2FP.BF16.F32.PACK_AB R26, R47, R46 ;  /* 0x0000002e2f1a723e */ /* 0x000fe400000010ff */
[----:B------:R-:W1:Y:S01]  /*4260*/  MUFU.EX2 R65, R65 ;  /* 0x0000004100417308 */ /* 0x000e620000000800 */
[----:B--2---:R-:W-:Y:S01]  /*4270*/  FADD R30, R60, R27 ;  /* 0x0000001b3c1e7221 */ /* 0x004fe20000000000 */
[----:B------:R-:W-:-:S02]  /*4280*/  F2FP.BF16.F32.PACK_AB R27, R49, R48 ;  /* 0x00000030311b723e */ /* 0x000fc400000010ff */
[----:B------:R-:W-:-:S04]  /*4290*/  F2FP.BF16.F32.PACK_AB R31, R57, R54 ;  /* 0x00000036391f723e */ /* 0x000fc800000010ff */
[----:B------:R-:W2:Y:S01]  /*42a0*/  MUFU.EX2 R62, R63 ;  /* 0x0000003f003e7308 */ /* 0x000ea20000000800 */
[C---:B0-----:R-:W-:Y:S01]  /*42b0*/  FADD R32, R55.reuse, R30 ;  /* 0x0000001e37207221 */ /* 0x041fe20000000000 */
[----:B------:R-:W-:Y:S02]  /*42c0*/  F2FP.BF16.F32.PACK_AB R30, R64, R53 ;  /* 0x00000035401e723e */ /* 0x000fe400000010ff */
[----:B------:R-:W-:Y:S01]  /*42d0*/  F2FP.BF16.F32.PACK_AB R34, R55, R60 ;  /* 0x0000003c3722723e */ /* 0x000fe200000010ff */
[----:B-1----:R-:W-:Y:S01]  /*42e0*/  FADD R33, R65, R32 ;  /* 0x0000002041217221 */ /* 0x002fe20000000000 */
[----:B------:R-:W-:-:S03]  /*42f0*/  F2FP.BF16.F32.PACK_AB R32, R59, R56 ;  /* 0x000000383b20723e */ /* 0x000fc600000010ff */
[C---:B--2---:R-:W-:Y:S01]  /*4300*/  FADD R37, R62.reuse, R33 ;  /* 0x000000213e257221 */ /* 0x044fe20000000000 */
[----:B------:R-:W-:Y:S02]  /*4310*/  F2FP.BF16.F32.PACK_AB R33, R61, R58 ;  /* 0x0000003a3d21723e */ /* 0x000fe400000010ff */
[----:B------:R-:W-:Y:S02]  /*4320*/  F2FP.BF16.F32.PACK_AB R35, R62, R65 ;  /* 0x000000413e23723e */ /* 0x000fe400000010ff */
[----:B------:R0:W1:Y:S01]  /*4330*/  SHFL.BFLY PT, R42, R37, 0x10, 0x1f ;  /* 0x0e001f00252a7f89 */ /* 0x00006200000e0000 */
[----:B---3--:R-:W-:Y:S05]  /*4340*/  @!P0 BRA `(.L_x_9) ;  /* 0x0000000000088947 */ /* 0x008fea0003800000 */
[----:B------:R2:W-:Y:S01]  /*4350*/  STTM.16dp32bit_t0_t15.x32 tmem[UR19], R4 ;  /* 0x00000004000079ed */ /* 0x0005e20008a80013 */
[----:B------:R2:W-:Y:S02]  /*4360*/  STTM.16dp32bit_t16_t31.x32 tmem[UR19+0x20], R4 ;  /* 0x00002004000079ed */ /* 0x0005e40008aa0013 */
.L_x_9:
[----:B------:R-:W3:Y:S02]  /*4370*/  FENCE.VIEW.ASYNC.T ;  /* 0x00000000000073c6 */ /* 0x000ee40000000200 */
[----:B---3--:R-:W-:Y:S06]  /*4380*/  BAR.SYNC.DEFER_BLOCKING 0x0 ;  /* 0x0000000000007b1d */ /* 0x008fec0000010000 */
[----:B--2---:R-:W2:Y:S01]  /*4390*/  LDTM.x16 R4, tmem[UR32] ;  /* 0x00000020000479ee */ /* 0x004ea20008240000 */
[----:B------:R-:W-:Y:S01]  /*43a0*/  NOP ;  /* 0x0000000000007918 */ /* 0x000fe20000000000 */
[----:B------:R-:W-:Y:S05]  /*43b0*/  @!P0 BRA `(.L_x_10) ;  /* 0x0000000000448947 */ /* 0x000fea0003800000 */
[C---:B--2---:R-:W-:Y:S01]  /*43c0*/  FMUL R4, R40.reuse, R4 ;  /* 0x0000000428047220 */ /* 0x044fe20000400000 */
[C---:B------:R-:W-:Y:S01]  /*43d0*/  FMUL R5, R40.reuse, R5 ;  /* 0x0000000528057220 */ /* 0x040fe20000400000 */
        /* <DEDUP_REMOVED lines=13> */
[----:B------:R-:W-:-:S04]  /*44b0*/  FMUL R19, R40, R19 ;  /* 0x0000001328137220 */ /* 0x000fc80000400000 */
[----:B------:R3:W-:Y:S03]  /*44c0*/  STTM.x16 tmem[UR32], R4 ;  /* 0x00000004000079ed */ /* 0x0007e60008240020 */
.L_x_10:
[----:B--2---:R-:W2:Y:S02]  /*44d0*/  FENCE.VIEW.ASYNC.T ;  /* 0x00000000000073c6 */ /* 0x004ea40000000200 */
[----:B--2---:R-:W-:Y:S01]  /*44e0*/  BAR.SYNC.DEFER_BLOCKING 0x0 ;  /* 0x0000000000007b1d */ /* 0x004fe20000010000 */
[----:B01----:R-:W-:Y:S01]  /*44f0*/  FADD R37, R37, R42 ;  /* 0x0000002a25257221 */ /* 0x003fe20000000000 */
[----:B------:R-:W-:-:S03]  /*4500*/  ISETP.GE.AND P2, PT, R77, 0x1, PT ;  /* 0x000000014d00780c */ /* 0x000fc60003f46270 */
[----:B------:R-:W-:Y:S01]  /*4510*/  FADD R37, R38, R37 ;  /* 0x0000002526257221 */ /* 0x000fe20000000000 */
[----:B------:R0:W-:Y:S06]  /*4520*/  MEMBAR.ALL.CTA ;  /* 0x0000000000007992 */ /* 0x0001ec0000008000 */
[----:B0-----:R-:W0:Y:S02]  /*4530*/  FENCE.VIEW.ASYNC.S ;  /* 0x00000000000073c6 */ /* 0x001e240000000000 */
[----:B0-----:R-:W-:Y:S06]  /*4540*/  BAR.SYNC.DEFER_BLOCKING 0x0 ;  /* 0x0000000000007b1d */ /* 0x001fec0000010000 */
[----:B------:R-:W-:Y:S05]  /*4550*/  @!P1 BRA `(.L_x_11) ;  /* 0x0000000000c49947 */ /* 0x000fea0003800000 */
[----:B------:R-:W-:Y:S01]  /*4560*/  UIADD3 UR5, UPT, UPT, UR11, 0x2000, URZ ;  /* 0x000020000b057890 */ /* 0x000fe2000fffe0ff */
[----:B------:R-:W-:Y:S01]  /*4570*/  UMOV UR4, URZ ;  /* 0x000000ff00047c82 */ /* 0x000fe20008000000 */
[----:B------:R-:W-:Y:S02]  /*4580*/  UIADD3 UR6, UPT, UPT, UR12, 0xa8, URZ ;  /* 0x000000a80c067890 */ /* 0x000fe4000fffe0ff */
[----:B------:R-:W-:Y:S02]  /*4590*/  USHF.R.U32.HI UR5, URZ, 0x4, UR5 ;  /* 0x00000004ff057899 */ /* 0x000fe40008011605 */
[----:B------:R-:W-:Y:S02]  /*45a0*/  UIADD3 UR8, UPT, UPT, UR12, 0xb0, URZ ;  /* 0x000000b00c087890 */ /* 0x000fe4000fffe0ff */
[----:B------:R-:W-:Y:S02]  /*45b0*/  USGXT.U32 UR16, UR5, 0xe ;  /* 0x0000000e0510789a */ /* 0x000fe40008000000 */
[----:B------:R-:W-:-:S02]  /*45c0*/  UIADD3 UR20, UPT, UPT, UR12, 0xb8, URZ ;  /* 0x000000b80c147890 */ /* 0x000fc4000fffe0ff */
[----:B------:R-:W-:Y:S01]  /*45d0*/  UIADD3 UR36, UP1, UPT, UR16, 0x2, URZ ;  /* 0x0000000210247890 */ /* 0x000fe2000ff3e0ff */
[----:B------:R-:W-:Y:S01]  /*45e0*/  UMOV UR5, URZ ;  /* 0x000000ff00057c82 */ /* 0x000fe20008000000 */
[----:B------:R-:W-:Y:S02]  /*45f0*/  UIADD3 UR33, UPT, UPT, UR12, 0xc0, URZ ;  /* 0x000000c00c217890 */ /* 0x000fe4000fffe0ff */
[----:B------:R-:W-:Y:S02]  /*4600*/  UIADD3.X UR37, UPT, UPT, UR4, 0x40004040, URZ, UP1, !UPT ;  /* 0x4000404004257890 */ /* 0x000fe40008ffe4ff */
[----:B------:R-:W-:Y:S01]  /*4610*/  UIADD3 UR54, UPT, UPT, UR12, 0xc8, URZ ;  /* 0x000000c80c367890 */ /* 0x000fe2000fffe0ff */
[----:B------:R-:W-:Y:S01]  /*4620*/  UMOV UR4, UR15 ;  /* 0x0000000f00047c82 */ /* 0x000fe20008000000 */
[----:B------:R-:W-:Y:S01]  /*4630*/  UIADD3.64 UR44, UPT, UPT, UR36, 0x4, URZ ;  /* 0x00000004242c7897 */ /* 0x000fe2000fffe0ff */
[----:B------:R-:W-:Y:S01]  /*4640*/  UMOV UR57, UR4 ;  /* 0x0000000400397c82 */ /* 0x000fe20008000000 */
[----:B------:R-:W-:-:S02]  /*4650*/  UIADD3.64 UR4, UPT, UPT, UR36, 0x2, URZ ;  /* 0x0000000224047897 */ /* 0x000fc4000fffe0ff */
[----:B------:R-:W-:Y:S02]  /*4660*/  UIADD3.64 UR46, UPT, UPT, UR36, 0xfe, URZ ;  /* 0x000000fe242e7897 */ /* 0x000fe4000fffe0ff */
[----:B------:R-:W-:Y:S02]  /*4670*/  UIADD3.64 UR48, UPT, UPT, UR36, 0x100, URZ ;  /* 0x0000010024307897 */ /* 0x000fe4000fffe0ff */
[----:B------:R-:W-:Y:S02]  /*4680*/  UIADD3 UR55, UPT, UPT, UR12, 0xd0, URZ ;  /* 0x000000d00c377890 */ /* 0x000fe4000fffe0ff */
[----:B------:R-:W-:Y:S01]  /*4690*/  UIADD3.64 UR50, UPT, UPT, UR36, 0x102, URZ ;  /* 0x0000010224327897 */ /* 0x000fe2000fffe0ff */
[----:B------:R-:W-:Y:S01]  /*46a0*/  UMOV UR26, 0x0 ;  /* 0x00000000001a7882 */ /* 0x000fe20000000000 */
[----:B------:R-:W-:Y:S01]  /*46b0*/  UMOV UR27, 0x8080490 ;  /* 0x08080490001b7882 */ /* 0x000fe20000000000 */
[----:B------:R-:W-:Y:S02]  /*46c0*/  UIADD3 UR56, UPT, UPT, UR12, 0xd8, URZ ;  /* 0x000000d80c387890 */ /* 0x000fe4000fffe0ff */
[----:B------:R-:W-:Y:S01]  /*46d0*/  UIADD3.64 UR52, UPT, UPT, UR36, 0x104, URZ ;  /* 0x0000010424347897 */ /* 0x000fe2000fffe0ff */
[----:B------:R-:W-:Y:S01]  /*46e0*/  UMOV UR17, 0x40004040 ;  /* 0x4000404000117882 */ /* 0x000fe20000000000 */
[----:B------:R-:W-:Y:S01]  /*46f0*/  UMOV UR30, 0x0 ;  /* 0x00000000001e7882 */ /* 0x000fe20000000000 */
[----:B------:R-:W-:Y:S01]  /*4700*/  UMOV UR31, 0x8080490 ;  /* 0x08080490001f7882 */ /* 0x000fe20000000000 */
[----:B------:R-:W-:Y:S01]  /*4710*/  UMOV UR22, 0x0 ;  /* 0x0000000000167882 */ /* 0x000fe20000000000 */
[----:B------:R-:W-:Y:S01]  /*4720*/  UMOV UR23, 0x8080490 ;  /* 0x0808049000177882 */ /* 0x000fe20000000000 */
[----:B------:R0:W-:Y:S01]  /*4730*/  UTCHMMA tmem[UR18], gdesc[UR16], tmem[UR12], tmem[UR26], idesc[UR27], UPT ;  /* 0x00ff1a10120079ea */ /* 0x0001e2000b80000c */
        /* <DEDUP_REMOVED lines=15> */
[----:B------:R0:W-:Y:S01]  /*4830*/  UTCHMMA tmem[UR55], gdesc[UR50], tmem[UR12], tmem[UR40], idesc[UR41], UPT ;  /* 0x00ff2832370079ea */ /* 0x0001e2000b80000c */
[----:B------:R0:W-:Y:S01]  /*4840*/  UTCHMMA tmem[UR56], gdesc[UR52], tmem[UR12], tmem[UR42], idesc[UR43], UPT ;  /* 0x00ff2a34380079ea */ /* 0x0001e2000b80000c */
[----:B------:R0:W-:Y:S01]  /*4850*/  UTCBAR [UR57], URZ ;  /* 0x000000ff390073e9 */ /* 0x0001e200080000ff */
[----:B------:R-:W-:Y:S01]  /*4860*/  NOP ;  /* 0x0000000000007918 */ /* 0x000fe20000000000 */
.L_x_11:
[----:B0-----:R-:W-:Y:S01]  /*4870*/  UMOV UR8, URZ ;  /* 0x000000ff00087c82 */ /* 0x001fe20008000000 */
[----:B------:R-:W-:Y:S02]  /*4880*/  FSEL R36, R36, -INF , P0 ;  /* 0xff80000024247808 */ /* 0x000fe40000000000 */
[----:B------:R-:W-:Y:S01]  /*4890*/  FSEL R146, R37, 1, P0 ;  /* 0x3f80000025927808 */ /* 0x000fe20000000000 */
[----:B------:R-:W-:Y:S06]  /*48a0*/  @!P2 BRA `(.L_x_12) ;  /* 0x0000003c0090a947 */ /* 0x000fec0003800000 */
[----:B------:R-:W-:Y:S01]  /*48b0*/  UIADD3 UR4, UPT, UPT, UR11, 0x6000, URZ ;  /* 0x000060000b047890 */ /* 0x000fe2000fffe0ff */
[----:B------:R-:W-:Y:S01]  /*48c0*/  IMAD.SHL.U32 R148, R109, 0x80, RZ ;  /* 0x000000806d947824 */ /* 0x000fe200078e00ff */
[----:B------:R-:W-:Y:S01]  /*48d0*/  USHF.R.U32.HI UR24, URZ, 0x4, UR11 ;  /* 0x00000004ff187899 */ /* 0x000fe2000801160b */
[----:B------:R-:W-:Y:S01]  /*48e0*/  IMAD.MOV.U32 R152, RZ, RZ, R36 ;  /* 0x000000ffff987224 */ /* 0x000fe200078e0024 */
[----:B------:R-:W-:Y:S01]  /*48f0*/  USHF.R.U32.HI UR4, URZ, 0x4, UR4 ;  /* 0x00000004ff047899 */ /* 0x000fe20008011604 */
[----:B------:R-:W-:Y:S01]  /*4900*/  IMAD.MOV.U32 R150, RZ, RZ, RZ ;  /* 0x000000ffff967224 */ /* 0x000fe200078e00ff */
[----:B------:R-:W-:Y:S01]  /*4910*/  USHF.L.U32 UR20, UR7, 0x7, URZ ;  /* 0x0000000707147899 */ /* 0x000fe200080006ff */
[----:B------:R-:W-:Y:S01]  /*4920*/  IMAD.MOV.U32 R147, RZ, RZ, RZ ;  /* 0x000000ffff937224 */ /* 0x000fe200078e00ff */
[----:B------:R-:W-:Y:S01]  /*4930*/  USGXT.U32 UR22, UR4, 0xe ;  /* 0x0000000e0416789a */ /* 0x000fe20008000000 */
[----:B------:R-:W-:Y:S01]  /*4940*/  IMAD.MOV.U32 R109, RZ, RZ, RZ ;  /* 0x000000ffff6d7224 */ /* 0x000fe200078e00ff */
[----:B------:R-:W-:Y:S01]  /*4950*/  USHF.R.U32.HI UR9, URZ, 0x4, UR9 ;  /* 0x00000004ff097899 */ /* 0x000fe20008011609 */
[----:B------:R-:W-:Y:S01]  /*4960*/  IMAD.MOV.U32 R151, RZ, RZ, R148 ;  /* 0x000000ffff977224 */ /* 0x000fe200078e0094 */
[----:B------:R-:W-:Y:S01]  /*4970*/  USGXT.U32 UR24, UR24, 0xe ;  /* 0x0000000e1818789a */ /* 0x000fe20008000000 */
[----:B------:R-:W-:Y:S01]  /*4980*/  IMAD.U32 R149, RZ, RZ, UR20 ;  /* 0x00000014ff957e24 */ /* 0x000fe2000f8e00ff */
[----:B------:R-:W-:Y:S01]  /*4990*/  UIADD3 UR36, UP2, UPT, UR22, 0x2, URZ ;  /* 0x0000000216247890 */ /* 0x000fe2000ff5e0ff */
[----:B------:R-:W-:Y:S01]  /*49a0*/  UMOV UR5, URZ ;  /* 0x000000ff00057c82 */ /* 0x000fe20008000000 */
[----:B------:R-:W-:-:S02]  /*49b0*/  USGXT.U32 UR4, UR9, 0xe ;  /* 0x0000000e0904789a */ /* 0x000fc40008000000 */
[----:B------:R-:W-:Y:S02]  /*49c0*/  UIADD3 UR34, UP3, UPT, UR24, 0x1000080, URZ ;  /* 0x0100008018227890 */ /* 0x000fe4000ff7e0ff */
[----:B------:R-:W-:Y:S01]  /*49d0*/  UIADD3.X UR37, UPT, UPT, UR5, 0x40004040, URZ, UP2, !UPT ;  /* 0x4000404005257890 */ /* 0x000fe200097fe4ff */
[----:B------:R-:W-:Y:S01]  /*49e0*/  UMOV UR6, URZ ;  /* 0x000000ff00067c82 */ /* 0x000fe20008000000 */
[----:B------:R-:W-:Y:S01]  /*49f0*/  UMOV UR16, 0xfffffffe ;  /* 0xfffffffe00107882 */ /* 0x000fe20000000000 */
[----:B------:R-:W-:Y:S01]  /*4a00*/  UMOV UR17, 0x7fffbfdf ;  /* 0x7fffbfdf00117882 */ /* 0x000fe20000000000 */
[----:B------:R-:W-:Y:S01]  /*4a10*/  UISETP.NE.U32.AND UP1, UPT, UR21, URZ, UPT ;  /* 0x000000ff1500728c */ /* 0x000fe2000bf25070 */
[----:B------:R-:W0:Y:S01]  /*4a20*/  LDCU UR33, c[0x0][0x3a8] ;  /* 0x00007500ff2177ac */ /* 0x000e220008000800 */
[----:B------:R-:W-:Y:S02]  /*4a30*/  ULOP3.LUT UR24, UR24, 0x1000000, URZ, 0xfc, !UPT ;  /* 0x0100000018187892 */ /* 0x000fe4000f8efcff */
[----:B------:R-:W-:-:S02]  /*4a40*/  UIADD3.X UR35, UPT, UPT, UR6, 0x40004040, URZ, UP3, !UPT ;  /* 0x4000404006237890 */ /* 0x000fc40009ffe4ff */
[----:B------:R-:W-:Y:S02]  /*4a50*/  UIADD3.64 UR16, UPT, UPT, UR4, -UR16, URZ ;  /* 0x8000001004107297 */ /* 0x000fe4000fffe0ff */
[----:B------:R-:W-:Y:S02]  /*4a60*/  UIADD3.64 UR38, UPT, UPT, UR36, 0x2, URZ ;  /* 0x0000000224267897 */ /* 0x000fe4000fffe0ff */
[----:B------:R-:W-:Y:S02]  /*4a70*/  UIADD3.64 UR40, UPT, UPT, UR36, 0x4, URZ ;  /* 0x0000000424287897 */ /* 0x000fe4000fffe0ff */
[----:B------:R-:W-:Y:S02]  /*4a80*/  UIADD3.64 UR42, UPT, UPT, UR36, 0xfe, URZ ;  /* 0x000000fe242a7897 */ /* 0x000fe4000fffe0ff */
[----:B------:R-:W-:Y:S02]  /*4a90*/  UIADD3.64 UR44, UPT, UPT, UR36, 0x100, URZ ;  /* 0x00000100242c7897 */ /* 0x000fe4000fffe0ff */
[----:B------:R-:W-:-:S02]  /*4aa0*/  UIADD3.64 UR46, UPT, UPT, UR36, 0x102, URZ ;  /* 0x00000102242e7897 */ /* 0x000fc4000fffe0ff */
[----:B------:R-:W-:Y:S01]  /*4ab0*/  UIADD3.64 UR48, UPT, UPT, UR36, 0x104, URZ ;  /* 0x0000010424307897 */ /* 0x000fe2000fffe0ff */
[----:B0-----:R-:W-:-:S11]  /*4ac0*/  UMOV UR21, 0x1 ;  /* 0x0000000100157882 */ /* 0x001fd60000000000 */
.L_x_17:
[----:B0--3--:R-:W-:-:S04]  /*4ad0*/  IMAD.WIDE R4, R151, 0x2, R112 ;  /* 0x0000000297047825 */ /* 0x009fc800078e0270 */
[C---:B------:R-:W-:Y:S01]  /*4ae0*/  IMAD.WIDE R6, R151.reuse, 0x2, R110 ;  /* 0x0000000297067825 */ /* 0x040fe200078e026e */
[----:B------:R0:W2:Y:S03]  /*4af0*/  LDG.E.U16 R22, desc[UR28][R4.64] ;  /* 0x0000001c04167981 */ /* 0x0000a6000c1e1500 */
[C---:B------:R-:W-:Y:S01]  /*4b00*/  IMAD.WIDE R8, R151.reuse, 0x2, R104 ;  /* 0x0000000297087825 */ /* 0x040fe200078e0268 */
[----:B------:R1:W3:Y:S03]  /*4b10*/  LDG.E.U16 R24, desc[UR28][R6.64] ;  /* 0x0000001c06187981 */ /* 0x0002e6000c1e1500 */
[C---:B------:R-:W-:Y:S01]  /*4b20*/  IMAD.WIDE R10, R151.reuse, 0x2, R102 ;  /* 0x00000002970a7825 */ /* 0x040fe200078e0266 */
[----:B------:R4:W5:Y:S03]  /*4b30*/  LDG.E.U16 R26, desc[UR28][R8.64] ;  /* 0x0000001c081a7981 */ /* 0x000966000c1e1500 */
        /* <DEDUP_REMOVED lines=8> */
[----:B------:R-:W-:-:S02]  /*4bc0*/  IMAD.WIDE R20, R151, 0x2, R92 ;  /* 0x0000000297147825 */ /* 0x000fc400078e025c */
[----:B------:R-:W5:Y:S02]  /*4bd0*/  LDG.E.U16 R18, desc[UR28][R18.64] ;  /* 0x0000001c12127981 */ /* 0x000f64000c1e1500 */
[C---:B0-----:R-:W-:Y:S02]  /*4be0*/  IMAD.WIDE R4, R151.reuse, 0x2, R90 ;  /* 0x0000000297047825 */ /* 0x041fe400078e025a */
[----:B------:R-:W5:Y:S02]  /*4bf0*/  LDG.E.U16 R20, desc[UR28][R20.64] ;  /* 0x0000001c14147981 */ /* 0x000f64000c1e1500 */
[C---:B-1----:R-:W-:Y:S02]  /*4c00*/  IMAD.WIDE R6, R151.reuse, 0x2, R88 ;  /* 0x0000000297067825 */ /* 0x042fe400078e0258 */
[----:B------:R-:W5:Y:S02]  /*4c10*/  LDG.E.U16 R4, desc[UR28][R4.64] ;  /* 0x0000001c04047981 */ /* 0x000f64000c1e1500 */
[----:B----4-:R-:W-:-:S02]  /*4c20*/  IMAD.WIDE R8, R151, 0x2, R86 ;  /* 0x0000000297087825 */ /* 0x010fc400078e0256 */
[----:B------:R-:W4:Y:S02]  /*4c30*/  LDG.E.U16 R6, desc[UR28][R6.64] ;  /* 0x0000001c06067981 */ /* 0x000f24000c1e1500 */
[C---:B------:R-:W-:Y:S02]  /*4c40*/  IMAD.WIDE R10, R151.reuse, 0x2, R84 ;  /* 0x00000002970a7825 */ /* 0x040fe400078e0254 */
[----:B------:R-:W4:Y:S02]  /*4c50*/  LDG.E.U16 R8, desc[UR28][R8.64] ;  /* 0x0000001c08087981 */ /* 0x000f24000c1e1500 */
[C---:B------:R-:W-:Y:S02]  /*4c60*/  IMAD.WIDE R12, R151.reuse, 0x2, R82 ;  /* 0x00000002970c7825 */ /* 0x040fe400078e0252 */
[----:B------:R-:W4:Y:S02]  /*4c70*/  LDG.E.U16 R10, desc[UR28][R10.64] ;  /* 0x0000001c0a0a7981 */ /* 0x000f24000c1e1500 */
[----:B------:R-:W-:-:S02]  /*4c80*/  IMAD.WIDE R14, R151, 0x2, R80 ;  /* 0x00000002970e7825 */ /* 0x000fc400078e0250 */
[----:B------:R-:W4:Y:S02]  /*4c90*/  LDG.E.U16 R12, desc[UR28][R12.64] ;  /* 0x0000001c0c0c7981 */ /* 0x000f24000c1e1500 */
[----:B------:R-:W-:Y:S02]  /*4ca0*/  IMAD.WIDE R16, R151, 0x2, R78 ;  /* 0x0000000297107825 */ /* 0x000fe400078e024e */
[----:B------:R-:W4:Y:S04]  /*4cb0*/  LDG.E.U16 R14, desc[UR28][R14.64] ;  /* 0x0000001c0e0e7981 */ /* 0x000f28000c1e1500 */
[----:B------:R-:W4:Y:S01]  /*4cc0*/  LDG.E.U16 R16, desc[UR28][R16.64] ;  /* 0x0000001c10107981 */ /* 0x000f22000c1e1500 */
[----:B------:R-:W-:-:S04]  /*4cd0*/  IADD3 R202, P2, PT, R76, R147, RZ ;  /* 0x000000934cca7210 */ /* 0x000fc80007f5e0ff */
[----:B------:R-:W-:Y:S01]  /*4ce0*/  IADD3 R160, P4, PT, R202, 0x83, RZ ;  /* 0x00000083caa07810 */ /* 0x000fe20007f9e0ff */
[----:B------:R-:W-:-:S04]  /*4cf0*/  IMAD.X R181, RZ, RZ, R109, P2 ;  /* 0x000000ffffb57224 */ /* 0x000fc800010e066d */
[----:B------:R-:W-:Y:S01]  /*4d00*/  IMAD.X R226, RZ, RZ, R181, P4 ;  /* 0x000000ffffe27224 */ /* 0x000fe200020e06b5 */
[----:B------:R-:W-:-:S05]  /*4d10*/  IADD3 R218, P4, PT, R202, 0x86, RZ ;  /* 0x00000086cada7810 */ /* 0x000fca0007f9e0ff */
[----:B------:R-:W-:Y:S01]  /*4d20*/  IMAD.X R223, RZ, RZ, R181, P4 ;  /* 0x000000ffffdf7224 */ /* 0x000fe200020e06b5 */
[----:B------:R-:W-:-:S05]  /*4d30*/  IADD3 R214, P4, PT, R202, 0x89, RZ ;  /* 0x00000089cad67810 */ /* 0x000fca0007f9e0ff */
[----:B------:R-:W-:Y:S01]  /*4d40*/  IMAD.X R217, RZ, RZ, R181, P4 ;  /* 0x000000ffffd97224 */ /* 0x000fe200020e06b5 */
[----:B------:R-:W-:-:S05]  /*4d50*/  IADD3 R208, P4, PT, R202, 0x8c, RZ ;  /* 0x0000008ccad07810 */ /* 0x000fca0007f9e0ff */
[----:B------:R-:W-:Y:S01]  /*4d60*/  IMAD.X R207, RZ, RZ, R181, P4 ;  /* 0x000000ffffcf7224 */ /* 0x000fe200020e06b5 */
[----:B------:R-:W-:-:S05]  /*4d70*/  IADD3 R200, P4, PT, R202, 0x8f, RZ ;  /* 0x0000008fcac87810 */ /* 0x000fca0007f9e0ff */
[----:B------:R-:W-:Y:S01]  /*4d80*/  IMAD.X R201, RZ, RZ, R181, P4 ;  /* 0x000000ffffc97224 */ /* 0x000fe200020e06b5 */
[C---:B------:R-:W-:Y:S02]  /*4d90*/  IADD3 R190, P4, PT, R202.reuse, 0x92, RZ ;  /* 0x00000092cabe7810 */ /* 0x040fe40007f9e0ff */
[----:B------:R-:W-:-:S03]  /*4da0*/  IADD3 R222, P2, PT, R202, 0x80, RZ ;  /* 0x00000080cade7810 */ /* 0x000fc60007f5e0ff */
[--C-:B------:R-:W-:Y:S01]  /*4db0*/  IMAD.X R195, RZ, RZ, R181.reuse, P4 ;  /* 0x000000ffffc37224 */ /* 0x100fe200020e06b5 */
[C---:B------:R-:W-:Y:S01]  /*4dc0*/  IADD3 R180, P4, PT, R202.reuse, 0x95, RZ ;  /* 0x00000095cab47810 */ /* 0x040fe20007f9e0ff */
[----:B------:R-:W-:Y:S01]  /*4dd0*/  IMAD.X R153, RZ, RZ, R181, P2 ;  /* 0x000000ffff997224 */ /* 0x000fe200010e06b5 */
[----:B------:R-:W-:-:S03]  /*4de0*/  IADD3 R36, P3, PT, R202, 0x82, RZ ;  /* 0x00000082ca247810 */ /* 0x000fc60007f7e0ff */
[--C-:B------:R-:W-:Y:S01]  /*4df0*/  IMAD.X R189, RZ, RZ, R181.reuse, P4 ;  /* 0x000000ffffbd7224 */ /* 0x100fe200020e06b5 */
[C---:B------:R-:W-:Y:S02]  /*4e00*/  IADD3 R172, P4, PT, R202.reuse, 0x98, RZ ;  /* 0x00000098caac7810 */ /* 0x040fe40007f9e0ff */
[C---:B------:R-:W-:Y:S01]  /*4e10*/  IADD3 R166, P2, PT, R202.reuse, 0x84, RZ ;  /* 0x00000084caa67810 */ /* 0x040fe20007f5e0ff */
[--C-:B------:R-:W-:Y:S01]  /*4e20*/  IMAD.X R185, RZ, RZ, R181.reuse, P3 ;  /* 0x000000ffffb97224 */ /* 0x100fe200018e06b5 */
        /* <DEDUP_REMOVED lines=9> */
[----:B------:R-:W-:Y:S01]  /*4ec0*/  IMAD.X R221, RZ, RZ, R181, P2 ;  /* 0x000000ffffdd7224 */ /* 0x000fe200010e06b5 */
[----:B------:R-:W-:Y:S01]  /*4ed0*/  UMOV UR8, 0x1 ;  /* 0x0000000100087882 */ /* 0x000fe20000000000 */
[----:B------:R-:W-:Y:S01]  /*4ee0*/  IADD3 R212, P2, PT, R202, 0x8a, RZ ;  /* 0x0000008acad47810 */ /* 0x000fe20007f5e0ff */
[----:B------:R-:W-:-:S04]  /*4ef0*/  @!UP0 UIADD3 UR8, UPT, UPT, -UR8, 0x100000, URZ ;  /* 0x0010000008088890 */ /* 0x000fc8000fffe1ff */
[----:B------:R-:W-:Y:S02]  /*4f00*/  @!UP0 USHF.L.U32 UR9, UR8, 0xb, URZ ;  /* 0x0000000b08098899 */ /* 0x000fe400080006ff */
[----:B------:R-:W-:Y:S01]  /*4f10*/  @!UP0 USHF.L.U32 UR8, UR8, 0x1, URZ ;  /* 0x0000000108088899 */ /* 0x000fe200080006ff */
[--C-:B------:R-:W-:Y:S01]  /*4f20*/  IMAD.X R219, RZ, RZ, R181.reuse, P3 ;  /* 0x000000ffffdb7224 */ /* 0x100fe200018e06b5 */
[C---:B------:R-:W-:Y:S01]  /*4f30*/  IADD3 R210, P3, PT, R202.reuse, 0x8b, RZ ;  /* 0x0000008bcad27810 */ /* 0x040fe20007f7e0ff */
[--C-:B------:R-:W-:Y:S01]  /*4f40*/  IMAD.X R173, RZ, RZ, R181.reuse, P4 ;  /* 0x000000ffffad7224 */ /* 0x100fe200020e06b5 */
[C---:B------:R-:W-:Y:S01]  /*4f50*/  IADD3 R182, P4, PT, R202.reuse, 0x9b, RZ ;  /* 0x0000009bcab67810 */ /* 0x040fe20007f9e0ff */
[--C-:B------:R-:W-:Y:S01]  /*4f60*/  IMAD.X R213, RZ, RZ, R181.reuse, P2 ;  /* 0x000000ffffd57224 */ /* 0x100fe200010e06b5 */
[C---:B------:R-:W-:Y:S01]  /*4f70*/  IADD3 R206, P2, PT, R202.reuse, 0x8d, RZ ;  /* 0x0000008dcace7810 */ /* 0x040fe20007f5e0ff */
[----:B------:R-:W-:Y:S01]  /*4f80*/  VOTEU.ALL UP2, P6 ;  /* 0x0000000000ff7886 */ /* 0x000fe20003040000 */
        /* <DEDUP_REMOVED lines=13> */
[----:B------:R-:W-:Y:S01]  /*5060*/  IADD3 R147, P1, PT, R147, 0x80, RZ ;  /* 0x0000008093937810 */ /* 0x000fe20007f3e0ff */
[--C-:B------:R-:W-:Y:S01]  /*5070*/  IMAD.X R179, RZ, RZ, R181.reuse, P4 ;  /* 0x000000ffffb37224 */ /* 0x100fe200020e06b5 */
[C---:B------:R-:W-:Y:S01]  /*5080*/  IADD3 R184, P3, PT, R202.reuse, 0x94, RZ ;  /* 0x00000094cab87810 */ /* 0x040fe20007f7e0ff */
[----:B------:R-:W-:Y:S01]  /*5090*/  IMAD.X R197, RZ, RZ, R181, P2 ;  /* 0x000000ffffc57224 */ /* 0x000fe200010e06b5 */
[----:B------:R-:W-:-:S02]  /*50a0*/  IADD3 R198, P4, PT, R202, 0x9e, RZ ;  /* 0x0000009ecac67810 */ /* 0x000fc40007f9e0ff */
[-C--:B------:R-:W-:Y:S02]  /*50b0*/  ISETP.GT.U32.AND P0, PT, R36, R75.reuse, PT ;  /* 0x0000004b2400720c */ /* 0x080fe40003f04070 */
[C---:B------:R-:W-:Y:S02]  /*50c0*/  IADD3 R178, P2, PT, R202.reuse, 0x96, RZ ;  /* 0x00000096cab27810 */ /* 0x040fe40007f5e0ff */
[C-C-:B------:R-:W-:Y:S01]  /*50d0*/  LOP3.LUT R36, R147.reuse, 0x35, R76.reuse, 0xfe, !PT ;  /* 0x0000003593247812 */ /* 0x140fe200078efe4c */
[----:B------:R-:W-:Y:S01]  /*50e0*/  IMAD.X R199, RZ, RZ, R181, P3 ;  /* 0x000000ffffc77224 */ /* 0x000fe200018e06b5 */
[----:B------:R-:W-:Y:S01]  /*50f0*/  LOP3.LUT R38, R147, 0x34, R76, 0xfe, !PT ;  /* 0x0000003493267812 */ /* 0x000fe200078efe4c */
[----:B------:R-:W-:Y:S01]  /*5100*/  IMAD.X R109, RZ, RZ, R109, P1 ;  /* 0x000000ffff6d7224 */ /* 0x000fe200008e066d */
[----:B------:R-:W-:Y:S01]  /*5110*/  IADD3 R174, P3, PT, R202, 0x97, RZ ;  /* 0x00000097caae7810 */ /* 0x000fe20007f7e0ff */
[--C-:B------:R-:W-:Y:S01]  /*5120*/  IMAD.X R183, RZ, RZ, R181.reuse, P4 ;  /* 0x000000ffffb77224 */ /* 0x100fe200020e06b5 */
[----:B------:R-:W-:Y:S01]  /*5130*/  ISETP.GT.U32.AND P1, PT, R36, R75, PT ;  /* 0x0000004b2400720c */ /* 0x000fe20003f24070 */
[----:B------:R-:W-:Y:S01]  /*5140*/  IMAD.X R191, RZ, RZ, R181, P2 ;  /* 0x000000ffffbf7224 */ /* 0x000fe200010e06b5 */
[----:B------:R-:W-:-:S02]  /*5150*/  IADD3 R202, P4, PT, R202, 0x9f, RZ ;  /* 0x0000009fcaca7810 */ /* 0x000fc40007f9e0ff */
[--C-:B------:R-:W-:Y:S02]  /*5160*/  LOP3.LUT R36, R147, 0x37, R76.reuse, 0xfe, !PT ;  /* 0x0000003793247812 */ /* 0x100fe400078efe4c */
[-C--:B------:R-:W-:Y:S01]  /*5170*/  ISETP.GT.U32.AND P2, PT, R38, R75.reuse, PT ;  /* 0x0000004b2600720c */ /* 0x080fe20003f44070 */
[--C-:B------:R-:W-:Y:S01]  /*5180*/  IMAD.X R193, RZ, RZ, R181.reuse, P3 ;  /* 0x000000ffffc17224 */ /* 0x100fe200018e06b5 */
[----:B------:R-:W-:Y:S01]  /*5190*/  ISETP.GT.U32.AND P3, PT, R36, R75, PT ;  /* 0x0000004b2400720c */ /* 0x000fe20003f64070 */
[----:B------:R-:W-:Y:S01]  /*51a0*/  IMAD.X R181, RZ, RZ, R181, P4 ;  /* 0x000000ffffb57224 */ /* 0x000fe200020e06b5 */
[C---:B------:R-:W-:Y:S02]  /*51b0*/  ISETP.GT.U32.AND.EX P1, PT, R109.reuse, RZ, PT, P1 ;  /* 0x000000ff6d00720c */ /* 0x040fe40003f24110 */
[----:B------:R-:W-:Y:S01]  /*51c0*/  ISETP.GT.U32.AND.EX P2, PT, R109, RZ, PT, P2 ;  /* 0x000000ff6d00720c */ /* 0x000fe20003f44120 */
[----:B--2---:R-:W-:Y:S04]  /*51d0*/  STS.U16 [R69+UR11+0x4000], R22 ;  /* 0x0040001645007988 */ /* 0x004fe8000800040b */
[----:B---3--:R-:W-:Y:S04]  /*51e0*/  STS.U16 [R69+UR11+0x4200], R24 ;  /* 0x0042001845007988 */ /* 0x008fe8000800040b */
[----:B-----5:R-:W-:Y:S04]  /*51f0*/  STS.U16 [R69+UR11+0x4400], R26 ;  /* 0x0044001a45007988 */ /* 0x020fe8000800040b */
[----:B------:R-:W-:Y:S04]  /*5200*/  STS.U16 [R69+UR11+0x4600], R28 ;  /* 0x0046001c45007988 */ /* 0x000fe8000800040b */
[----:B------:R-:W-:Y:S04]  /*5210*/  STS.U16 [R69+UR11+0x4800], R30 ;  /* 0x0048001e45007988 */ /* 0x000fe8000800040b */
[----:B------:R-:W-:Y:S04]  /*5220*/  STS.U16 [R69+UR11+0x4a00], R32 ;  /* 0x004a002045007988 */ /* 0x000fe8000800040b */
[----:B------:R-:W-:Y:S04]  /*5230*/  STS.U16 [R69+UR11+0x4c00], R34 ;  /* 0x004c002245007988 */ /* 0x000fe8000800040b */
[----:B------:R-:W-:Y:S04]  /*5240*/  STS.U16 [R69+UR11+0x4e00], R18 ;  /* 0x004e001245007988 */ /* 0x000fe8000800040b */
[----:B------:R-:W-:Y:S04]  /*5250*/  STS.U16 [R69+UR11+0x5000], R20 ;  /* 0x0050001445007988 */ /* 0x000fe8000800040b */
[----:B------:R0:W-:Y:S04]  /*5260*/  STS.U16 [R69+UR11+0x5200], R4 ;  /* 0x0052000445007988 */ /* 0x0001e8000800040b */
[----:B----4-:R1:W-:Y:S04]  /*5270*/  STS.U16 [R69+UR11+0x5400], R6 ;  /* 0x0054000645007988 */ /* 0x0103e8000800040b */
[----:B------:R2:W-:Y:S04]  /*5280*/  STS.U16 [R69+UR11+0x5600], R8 ;  /* 0x0056000845007988 */ /* 0x0005e8000800040b */
[----:B------:R2:W-:Y:S04]  /*5290*/  STS.U16 [R69+UR11+0x5800], R10 ;  /* 0x0058000a45007988 */ /* 0x0005e8000800040b */
[----:B------:R2:W-:Y:S04]  /*52a0*/  STS.U16 [R69+UR11+0x5a00], R12 ;  /* 0x005a000c45007988 */ /* 0x0005e8000800040b */
[----:B------:R2:W-:Y:S04]  /*52b0*/  STS.U16 [R69+UR11+0x5c00], R14 ;  /* 0x005c000e45007988 */ /* 0x0005e8000800040b */
[----:B------:R2:W-:Y:S01]  /*52c0*/  STS.U16 [R69+UR11+0x5e00], R16 ;  /* 0x005e001045007988 */ /* 0x0005e2000800040b */
[----:B------:R3:W-:Y:S06]  /*52d0*/  MEMBAR.ALL.CTA ;  /* 0x0000000000007992 */ /* 0x0007ec0000008000 */
[----:B---3--:R-:W-:Y:S04]  /*52e0*/  FENCE.VIEW.ASYNC.S ;  /* 0x00000000000073c6 */ /* 0x008fe80000000000 */
[----:B------:R-:W3:Y:S02]  /*52f0*/  FENCE.VIEW.ASYNC.S ;  /* 0x00000000000073c6 */ /* 0x000ee40000000000 */
[----:B---3--:R2:W3:Y:S01]  /*5300*/  @!UP2 SYNCS.EXCH.64 URZ, [UR11+0x8010], UR8 ;  /* 0x008010080bffa5b2 */ /* 0x0084e20008000100 */
[----:B0-----:R-:W-:-:S02]  /*5310*/  LOP3.LUT R4, R147, 0x36, R76, 0xfe, !PT ;  /* 0x0000003693047812 */ /* 0x001fc400078efe4c */
[----:B-1----:R-:W-:Y:S01]  /*5320*/  LOP3.LUT R6, R147, 0x31, R76, 0xfe, !PT ;  /* 0x0000003193067812 */ /* 0x002fe200078efe4c */
[----:B---3--:R-:W-:Y:S06]  /*5330*/  BAR.SYNC.DEFER_BLOCKING 0x0 ;  /* 0x0000000000007b1d */ /* 0x008fec0000010000 */
[----:B--2---:R-:W-:Y:S05]  /*5340*/  BRA.U UP1, `(.L_x_13) ;  /* 0x0000000101387547 */ /* 0x004fea000b800000 */
[----:B------:R-:W-:Y:S01]  /*5350*/  UIADD3 UR8, UPT, UPT, UR11, 0x8010, URZ ;  /* 0x000080100b087890 */ /* 0x000fe2000fffe0ff */
[----:B------:R-:W-:Y:S01]  /*5360*/  UMOV UR25, 0x40004040 ;  /* 0x4000404000197882 */ /* 0x000fe20000000000 */
[----:B------:R-:W-:Y:S01]  /*5370*/  UMOV UR26, UR4 ;  /* 0x00000004001a7c82 */ /* 0x000fe20008000000 */
[----:B------:R-:W-:Y:S01]  /*5380*/  UMOV UR27, 0x80004020 ;  /* 0x80004020001b7882 */ /* 0x000fe20000000000 */
[----:B------:R-:W-:Y:S01]  /*5390*/  UMOV UR30, 0x0 ;  /* 0x00000000001e7882 */ /* 0x000fe20000000000 */
[----:B------:R-:W-:Y:S01]  /*53a0*/  UMOV UR31, 0x8208490 ;  /* 0x08208490001f7882 */ /* 0x000fe20000000000 */
[----:B------:R-:W-:Y:S01]  /*53b0*/  UMOV UR9, URZ ;  /* 0x000000ff00097c82 */ /* 0x000fe20008000000 */
[----:B------:R-:W-:Y:S01]  /*53c0*/  UMOV UR50, 0x0 ;  /* 0x0000000000327882 */ /* 0x000fe20000000000 */
[----:B------:R-:W-:Y:S01]  /*53d0*/  UMOV UR51, 0x8208490 ;  /* 0x0820849000337882 */ /* 0x000fe20000000000 */
[----:B------:R0:W-:Y:S01]  /*53e0*/  UTCHMMA gdesc[UR24], gdesc[UR26], tmem[UR13], tmem[UR30], idesc[UR31], !UPT ;  /* 0x00ff1e1a180075ea */ /* 0x0001e2000f80000d */
[----:B------:R-:W-:Y:S01]  /*53f0*/  UMOV UR8, UR8 ;  /* 0x0000000800087c82 */ /* 0x000fe20008000000 */
[----:B------:R0:W-:Y:S01]  /*5400*/  UTCHMMA gdesc[UR34], gdesc[UR16], tmem[UR13], tmem[UR50], idesc[UR51], UPT ;  /* 0x00ff3210220075ea */ /* 0x0001e2000b80000d */
[----:B------:R0:W-:Y:S01]  /*5410*/  UTCBAR [UR8], URZ ;  /* 0x000000ff080073e9 */ /* 0x0001e200080000ff */
[----:B------:R-:W-:-:S02]  /*5420*/  NOP ;  /* 0x0000000000007918 */ /* 0x000fc40000000000 */
.L_x_13:
[----:B------:R-:W1:Y:S01]  /*5430*/  SYNCS.PHASECHK.TRANS64.TRYWAIT P4, [UR11+0x8010], RZ ;  /* 0x008010ffff0075a7 */ /* 0x000e62000808110b */
[----:B------:R-:W-:Y:S02]  /*5440*/  SEL R161, RZ, 0x4, !P1 ;  /* 0x00000004ffa17807 */ /* 0x000fe40004800000 */
[----:B------:R-:W-:Y:S02]  /*5450*/  SEL R162, RZ, 0x7fff8, !P2 ;  /* 0x0007fff8ffa27807 */ /* 0x000fe40005000000 */
[-C--:B------:R-:W-:Y:S02]  /*5460*/  ISETP.GT.U32.AND P1, PT, R4, R75.reuse, PT ;  /* 0x0000004b0400720c */ /* 0x080fe40003f24070 */
[----:B------:R-:W-:Y:S02]  /*5470*/  ISETP.GT.U32.AND P2, PT, R6, R75, PT ;  /* 0x0000004b0600720c */ /* 0x000fe40003f44070 */
[----:B------:R-:W-:Y:S02]  /*5480*/  ISETP.GT.U32.AND.EX P3, PT, R109, RZ, PT, P3 ;  /* 0x000000ff6d00720c */ /* 0x000fe40003f64130 */
[----:B------:R-:W-:-:S02]  /*5490*/  LOP3.LUT R6, R147, 0x30, R76, 0xfe, !PT ;  /* 0x0000003093067812 */ /* 0x000fc400078efe4c */
[----:B------:R-:W-:Y:S02]  /*54a0*/  ISETP.GT.U32.AND.EX P1, PT, R109, RZ, PT, P1 ;  /* 0x000000ff6d00720c */ /* 0x000fe40003f24110 */
[----:B------:R-:W-:Y:S02]  /*54b0*/  SEL R168, RZ, 0x1, !P3 ;  /* 0x00000001ffa87807 */ /* 0x000fe40005800000 */
[--C-:B------:R-:W-:Y:S02]  /*54c0*/  LOP3.LUT R4, R147, 0x33, R76.reuse, 0xfe, !PT ;  /* 0x0000003393047812 */ /* 0x100fe400078efe4c */
[----:B------:R-:W-:Y:S02]  /*54d0*/  ISETP.GT.U32.AND P3, PT, R6, R75, PT ;  /* 0x0000004b0600720c */ /* 0x000fe40003f64070 */
[----:B------:R-:W-:Y:S02]  /*54e0*/  ISETP.GT.U32.AND.EX P2, PT, R109, RZ, PT, P2 ;  /* 0x000000ff6d00720c */ /* 0x000fe40003f44120 */
[----:B------:R-:W-:-:S02]  /*54f0*/  LOP3.LUT R6, R147, 0x32, R76, 0xfe, !PT ;  /* 0x0000003293067812 */ /* 0x000fc400078efe4c */
[----:B------:R-:W-:Y:S02]  /*5500*/  SEL R169, RZ, 0x1fffe, !P1 ;  /* 0x0001fffeffa97807 */ /* 0x000fe40004800000 */
[-C--:B------:R-:W-:Y:S02]  /*5510*/  ISETP.GT.U32.AND P1, PT, R4, R75.reuse, PT ;  /* 0x0000004b0400720c */ /* 0x080fe40003f24070 */
[----:B------:R-:W-:Y:S02]  /*5520*/  ISETP.GT.U32.AND.EX P3, PT, R109, RZ, PT, P3 ;  /* 0x000000ff6d00720c */ /* 0x000fe40003f64130 */
[----:B------:R-:W-:Y:S02]  /*5530*/  SEL R158, RZ, 0x4, !P2 ;  /* 0x00000004ff9e7807 */ /* 0x000fe40005000000 */
[----:B------:R-:W-:Y:S02]  /*5540*/  LOP3.LUT R4, R147, 0x3d, R76, 0xfe, !PT ;  /* 0x0000003d93047812 */ /* 0x000fe400078efe4c */
[----:B------:R-:W-:-:S02]  /*5550*/  ISETP.GT.U32.AND P2, PT, R6, R75, PT ;  /* 0x0000004b0600720c */ /* 0x000fc40003f44070 */
[----:B------:R-:W-:Y:S02]  /*5560*/  SEL R159, RZ, 0x7fff8, !P3 ;  /* 0x0007fff8ff9f7807 */ /* 0x000fe40005800000 */
[----:B------:R-:W-:Y:S02]  /*5570*/  ISETP.GT.U32.AND P3, PT, R4, R75, PT ;  /* 0x0000004b0400720c */ /* 0x000fe40003f64070 */
[C---:B------:R-:W-:Y:S02]  /*5580*/  ISETP.GT.U32.AND.EX P2, PT, R109.reuse, RZ, PT, P2 ;  /* 0x000000ff6d00720c */ /* 0x040fe40003f44120 */
[----:B------:R-:W-:Y:S02]  /*5590*/  ISETP.GT.U32.AND.EX P1, PT, R109, RZ, PT, P1 ;  /* 0x000000ff6d00720c */ /* 0x000fe40003f24110 */
[C-C-:B------:R-:W-:Y:S02]  /*55a0*/  LOP3.LUT R4, R147.reuse, 0x3e, R76.reuse, 0xfe, !PT ;  /* 0x0000003e93047812 */ /* 0x140fe400078efe4c */
[----:B------:R-:W-:-:S02]  /*55b0*/  LOP3.LUT R6, R147, 0x3c, R76, 0xfe, !PT ;  /* 0x0000003c93067812 */ /* 0x000fc400078efe4c */
[----:B------:R-:W-:Y:S02]  /*55c0*/  SEL R164, RZ, 0x1fffe, !P2 ;  /* 0x0001fffeffa47807 */ /* 0x000fe40005000000 */
[----:B------:R-:W-:Y:S02]  /*55d0*/  SEL R167, RZ, 0x1, !P1 ;  /* 0x00000001ffa77807 */ /* 0x000fe40004800000 */
[-C--:B------:R-:W-:Y:S02]  /*55e0*/  ISETP.GT.U32.AND P2, PT, R4, R75.reuse, PT ;  /* 0x0000004b0400720c */ /* 0x080fe40003f44070 */
[----:B------:R-:W-:Y:S02]  /*55f0*/  ISETP.GT.U32.AND P1, PT, R6, R75, PT ;  /* 0x0000004b0600720c */ /* 0x000fe40003f24070 */
[----:B------:R-:W-:Y:S01]  /*5600*/  LOP3.LUT R4, R147, 0x39, R76, 0xfe, !PT ;  /* 0x0000003993047812 */ /* 0x000fe200078efe4c */
[----:B-1----:R-:W-:Y:S10]  /*5610*/  @!P4 BRA `(.L_x_14) ;  /* 0x000000400040c947 */ /* 0x002ff40003800000 */
.L_x_23:
[-C--:B------:R-:W-:Y:S01]  /*5620*/  ISETP.GT.U32.AND P4, PT, R4, R75.reuse, PT ;  /* 0x0000004b0400720c */ /* 0x080fe20003f84070 */
[----:B------:R-:W-:Y:S01]  /*5630*/  BAR.SYNC.DEFER_BLOCKING 0x0 ;  /* 0x0000000000007b1d */ /* 0x000fe20000010000 */
[----:B------:R-:W-:Y:S01]  /*5640*/  ISETP.GT.U32.AND.EX P3, PT, R109, RZ, PT, P3 ;  /* 0x000000ff6d00720c */ /* 0x000fe20003f64130 */
[----:B------:R-:W-:Y:S01]  /*5650*/  IMAD.IADD R168, R168, 0x1, R169 ;  /* 0x00000001a8a87824 */ /* 0x000fe200078e02a9 */
[----:B------:R-:W-:Y:S01]  /*5660*/  LOP3.LUT R228, R147, 0x38, R76, 0xfe, !PT ;  /* 0x0000003893e47812 */ /* 0x000fe200078efe4c */
[----:B------:R-:W-:Y:S01]  /*5670*/  IMAD.IADD R164, R167, 0x1, R164 ;  /* 0x00000001a7a47824 */ /* 0x000fe200078e02a4 */
[----:B------:R-:W-:Y:S02]  /*5680*/  SEL R156, RZ, 0x4, !P3 ;  /* 0x00000004ff9c7807 */ /* 0x000fe40005800000 */
[----:B------:R-:W-:Y:S01]  /*5690*/  ISETP.GT.U32.AND P3, PT, R228, R75, PT ;  /* 0x0000004be400720c */ /* 0x000fe20003f64070 */
[----:B------:R-:W-:Y:S01]  /*56a0*/  LDTM.16dp32bit_t0_t15.x64 R4, tmem[UR14] ;  /* 0x0000000e000479ee */ /* 0x000fe20008b00000 */
[----:B------:R-:W1:Y:S01]  /*56b0*/  LDTM.16dp32bit_t16_t31.x64 R4, tmem[UR14+0x40] ;  /* 0x0000400e000479ee */ /* 0x000e620008b20000 */
[----:B------:R-:W-:-:S02]  /*56c0*/  ISETP.GT.U32.AND.EX P1, PT, R109, RZ, PT, P1 ;  /* 0x000000ff6d00720c */ /* 0x000fc40003f24110 */
[--C-:B------:R-:W-:Y:S02]  /*56d0*/  LOP3.LUT R228, R147, 0x3b, R76.reuse, 0xfe, !PT ;  /* 0x0000003b93e47812 */ /* 0x100fe400078efe4c */
[----:B------:R-:W-:Y:S02]  /*56e0*/  ISETP.GT.U32.AND.EX P2, PT, R109, RZ, PT, P2 ;  /* 0x000000ff6d00720c */ /* 0x000fe40003f44120 */
[----:B------:R-:W-:Y:S02]  /*56f0*/  LOP3.LUT R230, R147, 0x3a, R76, 0xfe, !PT ;  /* 0x0000003a93e67812 */ /* 0x000fe400078efe4c */
[----:B------:R-:W-:Y:S02]  /*5700*/  SEL R157, RZ, 0x7fff8, !P1 ;  /* 0x0007fff8ff9d7807 */ /* 0x000fe40004800000 */
[----:B------:R-:W-:Y:S02]  /*5710*/  ISETP.GT.U32.AND P1, PT, R228, R75, PT ;  /* 0x0000004be400720c */ /* 0x000fe40003f24070 */
[----:B------:R-:W-:-:S02]  /*5720*/  ISETP.GT.U32.AND.EX P4, PT, R109, RZ, PT, P4 ;  /* 0x000000ff6d00720c */ /* 0x000fc40003f84140 */
[----:B------:R-:W-:Y:S01]  /*5730*/  SEL R163, RZ, 0x1fffe, !P2 ;  /* 0x0001fffeffa37807 */ /* 0x000fe20005000000 */
[----:B------:R-:W2:Y:S01]  /*5740*/  @!P6 SYNCS.CCTL.IV [UR11+0x8010] ;  /* 0x00801000ff00e9b1 */ /* 0x000ea2000800000b */
[C---:B------:R-:W-:Y:S01]  /*5750*/  ISETP.GT.U32.AND.EX P3, PT, R109.reuse, RZ, PT, P3 ;  /* 0x000000ff6d00720c */ /* 0x040fe20003f64130 */
[----:B------:R-:W-:Y:S01]  /*5760*/  NOP ;  /* 0x0000000000007918 */ /* 0x000fe20000000000 */
[-C--:B------:R-:W-:Y:S02]  /*5770*/  ISETP.GT.U32.AND P2, PT, R230, R75.reuse, PT ;  /* 0x0000004be600720c */ /* 0x080fe40003f44070 */
[----:B------:R-:W-:Y:S02]  /*5780*/  SEL R155, RZ, 0x4, !P4 ;  /* 0x00000004ff9b7807 */ /* 0x000fe40006000000 */
[----:B------:R-:W-:Y:S01]  /*5790*/  ISETP.GT.U32.AND.EX P1, PT, R109, RZ, PT, P1 ;  /* 0x000000ff6d00720c */ /* 0x000fe20003f24110 */
[----:B-1----:R-:W-:Y:S01]  /*57a0*/  FMUL R4, R4, UR33 ;  /* 0x0000002104047c20 */ /* 0x002fe20008400000 */
[-C--:B------:R-:W-:Y:S01]  /*57b0*/  ISETP.GT.U32.AND P4, PT, R160, R75.reuse, PT ;  /* 0x0000004ba000720c */ /* 0x080fe20003f84070 */
[----:B------:R-:W-:Y:S01]  /*57c0*/  FMUL R7, R7, UR33 ;  /* 0x0000002107077c20 */ /* 0x000fe20008400000 */
[----:B------:R-:W-:Y:S01]  /*57d0*/  SEL R160, RZ, 0x7fff8, !P3 ;  /* 0x0007fff8ffa07807 */ /* 0x000fe20005800000 */
[----:B------:R-:W-:Y:S01]  /*57e0*/  FMUL R5, R5, UR33 ;  /* 0x0000002105057c20 */ /* 0x000fe20008400000 */
[----:B------:R-:W-:Y:S01]  /*57f0*/  ISETP.GT.U32.AND.EX P2, PT, R109, RZ, PT, P2 ;  /* 0x000000ff6d00720c */ /* 0x000fe20003f44120 */
[----:B------:R-:W-:Y:S01]  /*5800*/  FMUL R8, R8, UR33 ;  /* 0x0000002108087c20 */ /* 0x000fe20008400000 */
[-C--:B------:R-:W-:Y:S01]  /*5810*/  ISETP.GT.U32.AND P3, PT, R166, R75.reuse, PT ;  /* 0x0000004ba600720c */ /* 0x080fe20003f64070 */
[----:B------:R-:W-:Y:S01]  /*5820*/  FMUL R10, R10, UR33 ;  /* 0x000000210a0a7c20 */ /* 0x000fe20008400000 */
[----:B------:R-:W-:Y:S01]  /*5830*/  SEL R166, RZ, 0x1, !P1 ;  /* 0x00000001ffa67807 */ /* 0x000fe20004800000 */
[----:B------:R-:W-:Y:S01]  /*5840*/  FMUL R39, R39, UR33 ;  /* 0x0000002127277c20 */ /* 0x000fe20008400000 */
[CC--:B------:R-:W-:Y:S01]  /*5850*/  ISETP.GT.U32.AND P1, PT, R222.reuse, R75.reuse, PT ;  /* 0x0000004bde00720c */ /* 0x0c0fe20003f24070 */
[----:B------:R-:W-:Y:S01]  /*5860*/  FMUL R41, R41, UR33 ;  /* 0x0000002129297c20 */ /* 0x000fe20008400000 */
[----:B------:R-:W-:Y:S01]  /*5870*/  SEL R165, RZ, 0x1fffe, !P2 ;  /* 0x0001fffeffa57807 */ /* 0x000fe20005000000 */
[----:B------:R-:W-:Y:S01]  /*5880*/  FMUL R43, R43, UR33 ;  /* 0x000000212b2b7c20 */ /* 0x000fe20008400000 */
[-C--:B------:R-:W-:Y:S01]  /*5890*/  ISETP.GE.U32.AND P2, PT, R222, R75.reuse, PT ;  /* 0x0000004bde00720c */ /* 0x080fe20003f46070 */
[----:B------:R-:W-:Y:S01]  /*58a0*/  FMUL R45, R45, UR33 ;  /* 0x000000212d2d7c20 */ /* 0x000fe20008400000 */
[----:B------:R-:W-:Y:S01]  /*58b0*/  ISETP.GT.U32.AND.EX P0, PT, R185, RZ, PT, P0 ;  /* 0x000000ffb900720c */ /* 0x000fe20003f04100 */
[----:B------:R-:W-:Y:S01]  /*58c0*/  FMUL R185, R6, UR33 ;  /* 0x0000002106b97c20 */ /* 0x000fe20008400000 */
[C---:B------:R-:W-:Y:S01]  /*58d0*/  ISETP.GT.U32.AND.EX P1, PT, R153.reuse, RZ, PT, P1 ;  /* 0x000000ff9900720c */ /* 0x040fe20003f24110 */
[----:B------:R-:W-:Y:S01]  /*58e0*/  IMAD.IADD R165, R166, 0x1, R165 ;  /* 0x00000001a6a57824 */ /* 0x000fe200078e02a5 */
[----:B------:R-:W-:Y:S01]  /*58f0*/  ISETP.GE.U32.AND.EX P2, PT, R153, RZ, PT, P2 ;  /* 0x000000ff9900720c */ /* 0x000fe20003f46120 */
[----:B------:R-:W-:Y:S01]  /*5900*/  FMUL R46, R46, UR33 ;  /* 0x000000212e2e7c20 */ /* 0x000fe20008400000 */
[----:B------:R-:W-:Y:S01]  /*5910*/  ISETP.GT.U32.AND.EX P4, PT, R226, RZ, PT, P4 ;  /* 0x000000ffe200720c */ /* 0x000fe20003f84140 */
[----:B------:R-:W-:Y:S01]  /*5920*/  FMUL R47, R47, UR33 ;  /* 0x000000212f2f7c20 */ /* 0x000fe20008400000 */
[----:B------:R-:W-:Y:S01]  /*5930*/  FSEL R153, R4, -INF , !P1 ;  /* 0xff80000004997808 */ /* 0x000fe20004800000 */
[----:B------:R-:W-:Y:S01]  /*5940*/  FMUL R49, R49, UR33 ;  /* 0x0000002131317c20 */ /* 0x000fe20008400000 */
[----:B------:R-:W-:Y:S01]  /*5950*/  FSEL R4, R185, -INF , !P0 ;  /* 0xff800000b9047808 */ /* 0x000fe20004000000 */
[----:B------:R-:W-:Y:S01]  /*5960*/  FMUL R51, R51, UR33 ;  /* 0x0000002133337c20 */ /* 0x000fe20008400000 */
[-C--:B------:R-:W-:Y:S01]  /*5970*/  ISETP.GT.U32.AND P1, PT, R220, R75.reuse, PT ;  /* 0x0000004bdc00720c */ /* 0x080fe20003f24070 */
[----:B------:R-:W-:Y:S01]  /*5980*/  FMUL R53, R53, UR33 ;  /* 0x0000002135357c20 */ /* 0x000fe20008400000 */
[-C--:B------:R-:W-:Y:S01]  /*5990*/  ISETP.GT.U32.AND P0, PT, R154, R75.reuse, PT ;  /* 0x0000004b9a00720c */ /* 0x080fe20003f04070 */
[----:B------:R-:W-:Y:S01]  /*59a0*/  FMUL R55, R55, UR33 ;  /* 0x0000002137377c20 */ /* 0x000fe20008400000 */
[----:B------:R-:W-:Y:S01]  /*59b0*/  FSEL R154, R7, -INF , !P4 ;  /* 0xff800000079a7808 */ /* 0x000fe20006000000 */
[----:B------:R-:W-:Y:S01]  /*59c0*/  FMUL R57, R57, UR33 ;  /* 0x0000002139397c20 */ /* 0x000fe20008400000 */
[----:B------:R-:W-:Y:S01]  /*59d0*/  FSEL R6, R5, -INF , !P2 ;  /* 0xff80000005067808 */ /* 0x000fe20005000000 */
[----:B------:R-:W-:Y:S01]  /*59e0*/  FMUL R5, R9, UR33 ;  /* 0x0000002109057c20 */ /* 0x000fe20008400000 */
[-C--:B------:R-:W-:Y:S01]  /*59f0*/  ISETP.GT.U32.AND P4, PT, R216, R75.reuse, PT ;  /* 0x0000004bd800720c */ /* 0x080fe20003f84070 */
[----:B------:R-:W-:Y:S01]  /*5a00*/  FMUL R9, R12, UR33 ;  /* 0x000000210c097c20 */ /* 0x000fe20008400000 */
[----:B------:R-:W-:Y:S01]  /*5a10*/  ISETP.GT.U32.AND.EX P1, PT, R224, RZ, PT, P1 ;  /* 0x000000ffe000720c */ /* 0x000fe20003f24110 */
[----:B------:R-:W-:Y:S01]  /*5a20*/  FMUL R12, R14, UR33 ;  /* 0x000000210e0c7c20 */ /* 0x000fe20008400000 */
[----:B------:R-:W-:Y:S01]  /*5a30*/  ISETP.GT.U32.AND.EX P3, PT, R225, RZ, PT, P3 ;  /* 0x000000ffe100720c */ /* 0x000fe20003f64130 */
[----:B------:R-:W-:Y:S01]  /*5a40*/  FMUL R14, R16, UR33 ;  /* 0x00000021100e7c20 */ /* 0x000fe20008400000 */
[----:B------:R-:W-:Y:S01]  /*5a50*/  ISETP.GT.U32.AND.EX P4, PT, R219, RZ, PT, P4 ;  /* 0x000000ffdb00720c */ /* 0x000fe20003f84140 */
[----:B------:R-:W-:Y:S01]  /*5a60*/  FMUL R16, R18, UR33 ;  /* 0x0000002112107c20 */ /* 0x000fe20008400000 */
[----:B------:R-:W-:Y:S01]  /*5a70*/  FSEL R5, R5, -INF , !P1 ;  /* 0xff80000005057808 */ /* 0x000fe20004800000 */
        /* <DEDUP_REMOVED lines=17> */
[-C--:B------:R-:W-:Y:S01]  /*5b90*/  ISETP.GT.U32.AND P3, PT, R214, R75.reuse, PT ;  /* 0x0000004bd600720c */ /* 0x080fe20003f64070 */
        /* <DEDUP_REMOVED lines=13> */
[----:B------:R-:W-:Y:S01]  /*5c70*/  FSEL R10, R10, -INF , !P2 ;  /* 0xff8000000a0a7808 */ /* 0x000fe20005000000 */
[----:B------:R-:W-:Y:S01]  /*5c80*/  FMUL R28, R30, UR33 ;  /* 0x000000211e1c7c20 */ /* 0x000fe20008400000 */
[-C--:B------:R-:W-:Y:S01]  /*5c90*/  ISETP.GT.U32.AND P0, PT, R208, R75.reuse, PT ;  /* 0x0000004bd000720c */ /* 0x080fe20003f04070 */
[----:B------:R-:W-:Y:S01]  /*5ca0*/  FMUL R30, R31, UR33 ;  /* 0x000000211f1e7c20 */ /* 0x000fe20008400000 */
[----:B------:R-:W-:Y:S01]  /*5cb0*/  ISETP.GT.U32.AND.EX P3, PT, R217, RZ, PT, P3 ;  /* 0x000000ffd900720c */ /* 0x000fe20003f64130 */
[----:B------:R-:W-:Y:S01]  /*5cc0*/  FMUL R31, R33, UR33 ;  /* 0x00000021211f7c20 */ /* 0x000fe20008400000 */
[-C--:B------:R-:W-:Y:S01]  /*5cd0*/  ISETP.GT.U32.AND P2, PT, R210, R75.reuse, PT ;  /* 0x0000004bd200720c */ /* 0x080fe20003f44070 */
[----:B------:R-:W-:Y:S01]  /*5ce0*/  FMUL R33, R35, UR33 ;  /* 0x0000002123217c20 */ /* 0x000fe20008400000 */
[----:B------:R-:W-:Y:S01]  /*5cf0*/  ISETP.GT.U32.AND.EX P1, PT, R201, RZ, PT, P1 ;  /* 0x000000ffc900720c */ /* 0x000fe20003f24110 */
[----:B------:R-:W-:Y:S01]  /*5d00*/  FMUL R35, R37, UR33 ;  /* 0x0000002125237c20 */ /* 0x000fe20008400000 */
[----:B------:R-:W-:Y:S01]  /*5d10*/  ISETP.GT.U32.AND.EX P4, PT, R195, RZ, PT, P4 ;  /* 0x000000ffc300720c */ /* 0x000fe20003f84140 */
[----:B------:R-:W-:Y:S01]  /*5d20*/  FMUL R37, R38, UR33 ;  /* 0x0000002126257c20 */ /* 0x000fe20008400000 */
[----:B------:R-:W-:Y:S01]  /*5d30*/  FSEL R11, R11, -INF , !P3 ;  /* 0xff8000000b0b7808 */ /* 0x000fe20005800000 */
[----:B------:R-:W-:Y:S01]  /*5d40*/  FMUL R38, R40, UR33 ;  /* 0x0000002128267c20 */ /* 0x000fe20008400000 */
[----:B------:R-:W-:Y:S01]  /*5d50*/  ISETP.GT.U32.AND.EX P0, PT, R207, RZ, PT, P0 ;  /* 0x000000ffcf00720c */ /* 0x000fe20003f04100 */
[----:B------:R-:W-:Y:S01]  /*5d60*/  FMUL R40, R42, UR33 ;  /* 0x000000212a287c20 */ /* 0x000fe20008400000 */
[----:B------:R-:W-:Y:S01]  /*5d70*/  ISETP.GT.U32.AND.EX P2, PT, R215, RZ, PT, P2 ;  /* 0x000000ffd700720c */ /* 0x000fe20003f44120 */
[----:B------:R-:W-:Y:S01]  /*5d80*/  FMUL R56, R56, UR33 ;  /* 0x0000002138387c20 */ /* 0x000fe20008400000 */
[-C--:B------:R-:W-:Y:S01]  /*5d90*/  ISETP.GT.U32.AND P3, PT, R204, R75.reuse, PT ;  /* 0x0000004bcc00720c */ /* 0x080fe20003f64070 */
        /* <DEDUP_REMOVED lines=13> */
[----:B------:R-:W-:Y:S01]  /*5e70*/  ISETP.GT.U32.AND.EX P3, PT, R211, RZ, PT, P3 ;  /* 0x000000ffd300720c */ /* 0x000fe20003f64130 */
[----:B------:R-:W-:Y:S01]  /*5e80*/  FMUL R66, R66, UR33 ;  /* 0x0000002142427c20 */ /* 0x000fe20008400000 */
[-C--:B------:R-:W-:Y:S01]  /*5e90*/  ISETP.GT.U32.AND P0, PT, R192, R75.reuse, PT ;  /* 0x0000004bc000720c */ /* 0x080fe20003f04070 */
[----:B------:R-:W-:Y:S01]  /*5ea0*/  FMUL R67, R67, UR33 ;  /* 0x0000002143437c20 */ /* 0x000fe20008400000 */
[----:B------:R-:W-:Y:S01]  /*5eb0*/  ISETP.GT.U32.AND P2, PT, R196, R75, PT ;  /* 0x0000004bc400720c */ /* 0x000fe20003f44070 */
[----:B------:R-:W-:Y:S01]  /*5ec0*/  IMAD.WIDE R166, R149, 0x2, R144 ;  /* 0x0000000295a67825 */ /* 0x000fe200078e0290 */
[----:B------:R-:W-:-:S02]  /*5ed0*/  ISETP.GT.U32.AND.EX P1, PT, R199, RZ, PT, P1 ;  /* 0x000000ffc700720c */ /* 0x000fc40003f24110 */
[----:B------:R-:W-:Y:S02]  /*5ee0*/  ISETP.GT.U32.AND.EX P4, PT, R193, RZ, PT, P4 ;  /* 0x000000ffc100720c */ /* 0x000fe40003f84140 */
[----:B------:R-:W-:Y:S02]  /*5ef0*/  FSEL R16, R16, -INF , !P3 ;  /* 0xff80000010107808 */ /* 0x000fe40005800000 */
[----:B------:R-:W-:Y:S02]  /*5f00*/  ISETP.GT.U32.AND.EX P0, PT, R205, RZ, PT, P0 ;  /* 0x000000ffcd00720c */ /* 0x000fe40003f04100 */
[----:B------:R-:W-:Y:S02]  /*5f10*/  ISETP.GT.U32.AND P3, PT, R186, R75, PT ;  /* 0x0000004bba00720c */ /* 0x000fe40003f64070 */
[----:B------:R-:W-:Y:S02]  /*5f20*/  ISETP.GT.U32.AND.EX P2, PT, R203, RZ, PT, P2 ;  /* 0x000000ffcb00720c */ /* 0x000fe40003f44120 */
[----:B------:R-:W-:-:S02]  /*5f30*/  FSEL R22, R22, -INF , !P1 ;  /* 0xff80000016167808 */ /* 0x000fc40004800000 */
[-C--:B------:R-:W-:Y:S02]  /*5f40*/  ISETP.GT.U32.AND P1, PT, R170, R75.reuse, PT ;  /* 0x0000004baa00720c */ /* 0x080fe40003f24070 */
[----:B------:R-:W-:Y:S02]  /*5f50*/  FSEL R25, R25, -INF , !P4 ;  /* 0xff80000019197808 */ /* 0x000fe40006000000 */
[----:B------:R-:W-:Y:S02]  /*5f60*/  FSEL R19, R19, -INF , !P0 ;  /* 0xff80000013137808 */ /* 0x000fe40004000000 */
[-C--:B------:R-:W-:Y:S02]  /*5f70*/  ISETP.GT.U32.AND P4, PT, R188, R75.reuse, PT ;  /* 0x0000004bbc00720c */ /* 0x080fe40003f84070 */
[----:B------:R-:W-:Y:S02]  /*5f80*/  FSEL R18, R18, -INF , !P2 ;  /* 0xff80000012127808 */ /* 0x000fe40005000000 */
[----:B------:R-:W-:-:S02]  /*5f90*/  ISETP.GT.U32.AND P0, PT, R178, R75, PT ;  /* 0x0000004bb200720c */ /* 0x000fc40003f04070 */
[----:B------:R-:W-:Y:S02]  /*5fa0*/  ISETP.GT.U32.AND.EX P3, PT, R197, RZ, PT, P3 ;  /* 0x000000ffc500720c */ /* 0x000fe40003f64130 */
[----:B------:R-:W-:Y:S02]  /*5fb0*/  ISETP.GT.U32.AND P2, PT, R180, R75, PT ;  /* 0x0000004bb400720c */ /* 0x000fe40003f44070 */
[----:B------:R-:W-:Y:S02]  /*5fc0*/  ISETP.GT.U32.AND.EX P1, PT, R171, RZ, PT, P1 ;  /* 0x000000ffab00720c */ /* 0x000fe40003f24110 */
[----:B------:R-:W-:Y:S02]  /*5fd0*/  ISETP.GT.U32.AND.EX P4, PT, R177, RZ, PT, P4 ;  /* 0x000000ffb100720c */ /* 0x000fe40003f84140 */
[----:B------:R-:W-:Y:S02]  /*5fe0*/  FSEL R21, R21, -INF , !P3 ;  /* 0xff80000015157808 */ /* 0x000fe40005800000 */
[----:B------:R-:W-:-:S02]  /*5ff0*/  ISETP.GT.U32.AND.EX P0, PT, R191, RZ, PT, P0 ;  /* 0x000000ffbf00720c */ /* 0x000fc40003f04100 */
[----:B------:R-:W-:Y:S02]  /*6000*/  LOP3.LUT R32, R147, 0x2f, R76, 0xfe, !PT ;  /* 0x0000002f93207812 */ /* 0x000fe400078efe4c */
[-C--:B------:R-:W-:Y:S02]  /*6010*/  ISETP.GT.U32.AND P3, PT, R172, R75.reuse, PT ;  /* 0x0000004bac00720c */ /* 0x080fe40003f64070 */
[----:B------:R-:W-:Y:S02]  /*6020*/  ISETP.GT.U32.AND.EX P2, PT, R189, RZ, PT, P2 ;  /* 0x000000ffbd00720c */ /* 0x000fe40003f44120 */
[----:B------:R-:W-:Y:S02]  /*6030*/  FSEL R27, R27, -INF , !P1 ;  /* 0xff8000001b1b7808 */ /* 0x000fe40004800000 */
[----:B------:R-:W-:Y:S02]  /*6040*/  ISETP.GT.U32.AND P1, PT, R198, R75, PT ;  /* 0x0000004bc600720c */ /* 0x000fe40003f24070 */
[----:B------:R-:W-:-:S02]  /*6050*/  FSEL R29, R29, -INF , !P4 ;  /* 0xff8000001d1d7808 */ /* 0x000fc40006000000 */
[----:B------:R-:W-:Y:S02]  /*6060*/  FSEL R24, R24, -INF , !P0 ;  /* 0xff80000018187808 */ /* 0x000fe40004000000 */
[-C--:B------:R-:W-:Y:S01]  /*6070*/  ISETP.GT.U32.AND P4, PT, R32, R75.reuse, PT ;  /* 0x0000004b2000720c */ /* 0x080fe20003f84070 */
[----:B------:R-:W-:Y:S01]  /*6080*/  FMUL R32, R34, UR33 ;  /* 0x0000002122207c20 */ /* 0x000fe20008400000 */
[----:B------:R-:W-:Y:S02]  /*6090*/  FSEL R23, R23, -INF , !P2 ;  /* 0xff80000017177808 */ /* 0x000fe40005000000 */
[-C--:B------:R-:W-:Y:S02]  /*60a0*/  ISETP.GT.U32.AND P0, PT, R182, R75.reuse, PT ;  /* 0x0000004bb600720c */ /* 0x080fe40003f04070 */
[----:B------:R-:W-:Y:S02]  /*60b0*/  ISETP.GT.U32.AND.EX P3, PT, R187, RZ, PT, P3 ;  /* 0x000000ffbb00720c */ /* 0x000fe40003f64130 */
[----:B------:R-:W-:-:S02]  /*60c0*/  ISETP.GT.U32.AND P2, PT, R176, R75, PT ;  /* 0x0000004bb000720c */ /* 0x000fc40003f44070 */
[----:B------:R-:W-:Y:S02]  /*60d0*/  ISETP.GT.U32.AND.EX P1, PT, R183, RZ, PT, P1 ;  /* 0x000000ffb700720c */ /* 0x000fe40003f24110 */
[----:B------:R-:W-:Y:S02]  /*60e0*/  LOP3.LUT R34, R147, 0x20, R76, 0xfe, !PT ;  /* 0x0000002093227812 */ /* 0x000fe400078efe4c */
[----:B------:R-:W-:Y:S02]  /*60f0*/  FSEL R26, R26, -INF , !P3 ;  /* 0xff8000001a1a7808 */ /* 0x000fe40005800000 */
[----:B------:R-:W-:Y:S02]  /*6100*/  ISETP.GT.U32.AND.EX P0, PT, R175, RZ, PT, P0 ;  /* 0x000000ffaf00720c */ /* 0x000fe40003f04100 */
[----:B------:R-:W-:Y:S02]  /*6110*/  ISETP.GT.U32.AND.EX P2, PT, R173, RZ, PT, P2 ;  /* 0x000000ffad00720c */ /* 0x000fe40003f44120 */
[----:B------:R-:W-:-:S02]  /*6120*/  ISETP.GT.U32.AND P3, PT, R194, R75, PT ;  /* 0x0000004bc200720c */ /* 0x000fc40003f64070 */
[----:B------:R-:W-:Y:S02]  /*6130*/  LOP3.LUT R170, R147, 0x3f, R76, 0xfe, !PT ;  /* 0x0000003f93aa7812 */ /* 0x000fe400078efe4c */
[----:B------:R-:W-:Y:S02]  /*6140*/  FSEL R32, R32, -INF , !P1 ;  /* 0xff80000020207808 */ /* 0x000fe40004800000 */
[-C--:B------:R-:W-:Y:S01]  /*6150*/  ISETP.GT.U32.AND P1, PT, R34, R75.reuse, PT ;  /* 0x0000004b2200720c */ /* 0x080fe20003f24070 */
[----:B------:R-:W-:Y:S01]  /*6160*/  FMUL R34, R36, UR33 ;  /* 0x0000002124227c20 */ /* 0x000fe20008400000 */
[----:B------:R-:W-:Y:S02]  /*6170*/  FSEL R30, R30, -INF , !P0 ;  /* 0xff8000001e1e7808 */ /* 0x000fe40004000000 */
[----:B------:R-:W-:Y:S02]  /*6180*/  FSEL R28, R28, -INF , !P2 ;  /* 0xff8000001c1c7808 */ /* 0x000fe40005000000 */
[----:B------:R-:W-:-:S02]  /*6190*/  ISETP.GT.U32.AND P0, PT, R170, R75, PT ;  /* 0x0000004baa00720c */ /* 0x000fc40003f04070 */
[----:B------:R-:W-:Y:S02]  /*61a0*/  ISETP.GT.U32.AND.EX P3, PT, R179, RZ, PT, P3 ;  /* 0x000000ffb300720c */ /* 0x000fe40003f64130 */
[----:B------:R-:W-:Y:S02]  /*61b0*/  ISETP.GT.U32.AND P2, PT, R202, R75, PT ;  /* 0x0000004bca00720c */ /* 0x000fe40003f44070 */
[--C-:B------:R-:W-:Y:S02]  /*61c0*/  LOP3.LUT R170, R147, 0x2e, R76.reuse, 0xfe, !PT ;  /* 0x0000002e93aa7812 */ /* 0x100fe400078efe4c */
[----:B------:R-:W-:Y:S02]  /*61d0*/  ISETP.GT.U32.AND.EX P1, PT, R109, RZ, PT, P1 ;  /* 0x000000ff6d00720c */ /* 0x000fe40003f24110 */
[----:B------:R-:W-:Y:S02]  /*61e0*/  LOP3.LUT R36, R147, 0x22, R76, 0xfe, !PT ;  /* 0x0000002293247812 */ /* 0x000fe400078efe4c */
[----:B------:R-:W-:-:S02]  /*61f0*/  FSEL R31, R31, -INF , !P3 ;  /* 0xff8000001f1f7808 */ /* 0x000fc40005800000 */
[-C--:B------:R-:W-:Y:S02]  /*6200*/  ISETP.GT.U32.AND P3, PT, R170, R75.reuse, PT ;  /* 0x0000004baa00720c */ /* 0x080fe40003f64070 */
[----:B------:R-:W-:Y:S02]  /*6210*/  ISETP.GT.U32.AND.EX P2, PT, R181, RZ, PT, P2 ;  /* 0x000000ffb500720c */ /* 0x000fe40003f44120 */
[----:B------:R-:W-:Y:S02]  /*6220*/  FSEL R34, R34, -INF , !P1 ;  /* 0xff80000022227808 */ /* 0x000fe40004800000 */
[----:B------:R-:W-:Y:S02]  /*6230*/  LOP3.LUT R170, R147, 0x21, R76, 0xfe, !PT ;  /* 0x0000002193aa7812 */ /* 0x000fe400078efe4c */
[----:B------:R-:W-:Y:S02]  /*6240*/  ISETP.GT.U32.AND P1, PT, R36, R75, PT ;  /* 0x0000004b2400720c */ /* 0x000fe40003f24070 */
[----:B------:R-:W-:-:S02]  /*6250*/  FSEL R33, R33, -INF , !P2 ;  /* 0xff80000021217808 */ /* 0x000fc40005000000 */
[----:B------:R-:W-:Y:S02]  /*6260*/  ISETP.GT.U32.AND P2, PT, R170, R75, PT ;  /* 0x0000004baa00720c */ /* 0x000fe40003f44070 */
[----:B------:R-:W-:Y:S02]  /*6270*/  ISETP.GT.U32.AND.EX P1, PT, R109, RZ, PT, P1 ;  /* 0x000000ff6d00720c */ /* 0x000fe40003f24110 */
[--C-:B------:R-:W-:Y:S02]  /*6280*/  LOP3.LUT R36, R147, 0x24, R76.reuse, 0xfe, !PT ;  /* 0x0000002493247812 */ /* 0x100fe400078efe4c */
[----:B------:R-:W-:Y:S02]  /*6290*/  ISETP.GT.U32.AND.EX P2, PT, R109, RZ, PT, P2 ;  /* 0x000000ff6d00720c */ /* 0x000fe40003f44120 */
[----:B------:R-:W-:Y:S02]  /*62a0*/  FSEL R37, R37, -INF , !P1 ;  /* 0xff80000025257808 */ /* 0x000fe40004800000 */
[----:B------:R-:W-:-:S02]  /*62b0*/  LOP3.LUT R170, R147, 0x23, R76, 0xfe, !PT ;  /* 0x0000002393aa7812 */ /* 0x000fc400078efe4c */
[-C--:B------:R-:W-:Y:S02]  /*62c0*/  ISETP.GT.U32.AND P1, PT, R36, R75.reuse, PT ;  /* 0x0000004b2400720c */ /* 0x080fe40003f24070 */
[----:B------:R-:W-:Y:S02]  /*62d0*/  FSEL R35, R35, -INF , !P2 ;  /* 0xff80000023237808 */ /* 0x000fe40005000000 */
[----:B------:R-:W-:Y:S02]  /*62e0*/  ISETP.GT.U32.AND P2, PT, R170, R75, PT ;  /* 0x0000004baa00720c */ /* 0x000fe40003f44070 */
[----:B------:R-:W-:Y:S02]  /*62f0*/  ISETP.GT.U32.AND.EX P1, PT, R109, RZ, PT, P1 ;  /* 0x000000ff6d00720c */ /* 0x000fe40003f24110 */
[----:B------:R-:W-:Y:S02]  /*6300*/  LOP3.LUT R36, R147, 0x26, R76, 0xfe, !PT ;  /* 0x0000002693247812 */ /* 0x000fe400078efe4c */
[----:B------:R-:W-:-:S02]  /*6310*/  ISETP.GT.U32.AND.EX P2, PT, R109, RZ, PT, P2 ;  /* 0x000000ff6d00720c */ /* 0x000fc40003f44120 */
[----:B------:R-:W-:Y:S02]  /*6320*/  FSEL R38, R38, -INF , !P1 ;  /* 0xff80000026267808 */ /* 0x000fe40004800000 */
[----:B------:R-:W-:Y:S02]  /*6330*/  LOP3.LUT R170, R147, 0x25, R76, 0xfe, !PT ;  /* 0x0000002593aa7812 */ /* 0x000fe400078efe4c */
[-C--:B------:R-:W-:Y:S02]  /*6340*/  ISETP.GT.U32.AND P1, PT, R36, R75.reuse, PT ;  /* 0x0000004b2400720c */ /* 0x080fe40003f24070 */
[----:B------:R-:W-:Y:S02]  /*6350*/  FSEL R39, R39, -INF , !P2 ;  /* 0xff80000027277808 */ /* 0x000fe40005000000 */
[----:B------:R-:W-:Y:S02]  /*6360*/  ISETP.GT.U32.AND P2, PT, R170, R75, PT ;  /* 0x0000004baa00720c */ /* 0x000fe40003f44070 */
[----:B------:R-:W-:-:S02]  /*6370*/  ISETP.GT.U32.AND.EX P1, PT, R109, RZ, PT, P1 ;  /* 0x000000ff6d00720c */ /* 0x000fc40003f24110 */
[--C-:B------:R-:W-:Y:S02]  /*6380*/  LOP3.LUT R42, R147, 0x27, R76.reuse, 0xfe, !PT ;  /* 0x00000027932a7812 */ /* 0x100fe400078efe4c */
[----:B------:R-:W-:Y:S02]  /*6390*/  ISETP.GT.U32.AND.EX P2, PT, R109, RZ, PT, P2 ;  /* 0x000000ff6d00720c */ /* 0x000fe40003f44120 */
[----:B------:R-:W-:Y:S02]  /*63a0*/  FSEL R40, R40, -INF , !P1 ;  /* 0xff80000028287808 */ /* 0x000fe40004800000 */
[----:B------:R-:W-:Y:S02]  /*63b0*/  LOP3.LUT R36, R147, 0x28, R76, 0xfe, !PT ;  /* 0x0000002893247812 */ /* 0x000fe400078efe4c */
[----:B------:R-:W-:Y:S01]  /*63c0*/  ISETP.GT.U32.AND P1, PT, R42, R75, PT ;  /* 0x0000004b2a00720c */ /* 0x000fe20003f24070 */
[----:B------:R-:W-:Y:S01]  /*63d0*/  FMUL R42, R44, UR33 ;  /* 0x000000212c2a7c20 */ /* 0x000fe20008400000 */
[----:B------:R-:W-:-:S02]  /*63e0*/  FSEL R41, R41, -INF , !P2 ;  /* 0xff80000029297808 */ /* 0x000fc40005000000 */
[-C--:B------:R-:W-:Y:S02]  /*63f0*/  ISETP.GT.U32.AND P2, PT, R36, R75.reuse, PT ;  /* 0x0000004b2400720c */ /* 0x080fe40003f44070 */
[----:B------:R-:W-:Y:S02]  /*6400*/  ISETP.GT.U32.AND.EX P1, PT, R109, RZ, PT, P1 ;  /* 0x000000ff6d00720c */ /* 0x000fe40003f24110 */
[----:B------:R-:W-:Y:S02]  /*6410*/  LOP3.LUT R36, R147, 0x2c, R76, 0xfe, !PT ;  /* 0x0000002c93247812 */ /* 0x000fe400078efe4c */
[----:B------:R-:W-:Y:S02]  /*6420*/  ISETP.GT.U32.AND.EX P0, PT, R109, RZ, PT, P0 ;  /* 0x000000ff6d00720c */ /* 0x000fe40003f04100 */
[----:B------:R-:W-:Y:S02]  /*6430*/  FSEL R43, R43, -INF , !P1 ;  /* 0xff8000002b2b7808 */ /* 0x000fe40004800000 */
[----:B------:R-:W-:-:S02]  /*6440*/  ISETP.GT.U32.AND P1, PT, R36, R75, PT ;  /* 0x0000004b2400720c */ /* 0x000fc40003f24070 */
[----:B------:R-:W-:Y:S02]  /*6450*/  SEL R36, RZ, 0x1, !P0 ;  /* 0x00000001ff247807 */ /* 0x000fe40004000000 */
[----:B------:R-:W-:Y:S02]  /*6460*/  ISETP.GT.U32.AND.EX P2, PT, R109, RZ, PT, P2 ;  /* 0x000000ff6d00720c */ /* 0x000fe40003f44120 */
[----:B------:R-:W-:Y:S01]  /*6470*/  LOP3.LUT R170, R147, 0x29, R76, 0xfe, !PT ;  /* 0x0000002993aa7812 */ /* 0x000fe200078efe4c */
[----:B------:R-:W-:Y:S01]  /*6480*/  IMAD.IADD R36, R36, 0x1, R163 ;  /* 0x0000000124247824 */ /* 0x000fe200078e02a3 */
[----:B------:R-:W-:Y:S02]  /*6490*/  LOP3.LUT R165, R165, 0x3, RZ, 0xc0, !PT ;  /* 0x00000003a5a57812 */ /* 0x000fe400078ec0ff */
[----:B------:R-:W-:Y:S02]  /*64a0*/  FSEL R42, R42, -INF , !P2 ;  /* 0xff8000002a2a7808 */ /* 0x000fe40005000000 */
[----:B------:R-:W-:-:S02]  /*64b0*/  LOP3.LUT R36, R36, 0x3, RZ, 0xc0, !PT ;  /* 0x0000000324247812 */ /* 0x000fc400078ec0ff */
[----:B------:R-:W-:Y:S02]  /*64c0*/  ISETP.GT.U32.AND P2, PT, R170, R75, PT ;  /* 0x0000004baa00720c */ /* 0x000fe40003f44070 */
[----:B------:R-:W-:Y:S02]  /*64d0*/  IADD3 R36, PT, PT, R36, R157, R156 ;  /* 0x0000009d24247210 */ /* 0x000fe40007ffe09c */
[----:B------:R-:W-:Y:S02]  /*64e0*/  IADD3 R155, PT, PT, R165, R160, R155 ;  /* 0x000000a0a59b7210 */ /* 0x000fe40007ffe09b */
[----:B------:R-:W-:Y:S02]  /*64f0*/  LOP3.LUT R44, R36, 0xf, RZ, 0xc0, !PT ;  /* 0x0000000f242c7812 */ /* 0x000fe400078ec0ff */
[----:B------:R-:W-:Y:S02]  /*6500*/  ISETP.GT.U32.AND.EX P2, PT, R109, RZ, PT, P2 ;  /* 0x000000ff6d00720c */ /* 0x000fe40003f44120 */
[----:B------:R-:W-:Y:S01]  /*6510*/  LOP3.LUT R156, R147, 0x2a, R76, 0xfe, !PT ;  /* 0x0000002a939c7812 */ /* 0x000fe200078efe4c */
[----:B------:R-:W-:Y:S01]  /*6520*/  IMAD R44, R155, 0x10, R44 ;  /* 0x000000109b2c7824 */ /* 0x000fe200078e022c */
[----:B------:R-:W-:-:S02]  /*6530*/  FMNMX3 R155, R153, R6, R4, !PT ;  /* 0x00000006999b7276 */ /* 0x000fc40007800004 */
[----:B------:R-:W-:Y:S02]  /*6540*/  FSEL R45, R45, -INF , !P2 ;  /* 0xff8000002d2d7808 */ /* 0x000fe40005000000 */
[----:B------:R-:W-:Y:S02]  /*6550*/  ISETP.GT.U32.AND P2, PT, R156, R75, PT ;  /* 0x0000004b9c00720c */ /* 0x000fe40003f44070 */
[----:B------:R-:W-:Y:S02]  /*6560*/  FMNMX3 R156, R155, R154, R7, !PT ;  /* 0x0000009a9b9c7276 */ /* 0x000fe40007800007 */
[----:B------:R-:W-:Y:S02]  /*6570*/  LOP3.LUT R168, R168, 0x3, RZ, 0xc0, !PT ;  /* 0x00000003a8a87812 */ /* 0x000fe400078ec0ff */
[----:B------:R-:W-:Y:S02]  /*6580*/  FMNMX3 R156, R156, R5, R10, !PT ;  /* 0x000000059c9c7276 */ /* 0x000fe4000780000a */
[----:B------:R-:W-:-:S02]  /*6590*/  IADD3 R161, PT, PT, R168, R162, R161 ;  /* 0x000000a2a8a17210 */ /* 0x000fc40007ffe0a1 */
[----:B------:R-:W-:Y:S02]  /*65a0*/  FMNMX3 R156, R156, R8, R9, !PT ;  /* 0x000000089c9c7276 */ /* 0x000fe40007800009 */
[----:B------:R-:W-:Y:S01]  /*65b0*/  LOP3.LUT R164, R164, 0x3, RZ, 0xc0, !PT ;  /* 0x00000003a4a47812 */ /* 0x000fe200078ec0ff */
[----:B------:R-:W-:Y:S01]  /*65c0*/  IMAD.SHL.U32 R161, R161, 0x100, RZ ;  /* 0x00000100a1a17824 */ /* 0x000fe200078e00ff */
[----:B------:R-:W-:Y:S02]  /*65d0*/  FMNMX3 R156, R156, R11, R12, !PT ;  /* 0x0000000b9c9c7276 */ /* 0x000fe4000780000c */
[----:B------:R-:W-:Y:S02]  /*65e0*/  IADD3 R159, PT, PT, R164, R159, R158 ;  /* 0x0000009fa49f7210 */ /* 0x000fe40007ffe09e */
[----:B------:R-:W-:Y:S02]  /*65f0*/  FMNMX3 R156, R156, R13, R14, !PT ;  /* 0x0000000d9c9c7276 */ /* 0x000fe4000780000e */
[----:B------:R-:W-:-:S02]  /*6600*/  LOP3.LUT R36, R161, 0xf00, RZ, 0xe2, !PT ;  /* 0x00000f00a1247812 */ /* 0x000fc400078ee2ff */
[----:B------:R-:W-:Y:S02]  /*6610*/  FMNMX3 R156, R156, R15, R16, !PT ;  /* 0x0000000f9c9c7276 */ /* 0x000fe40007800010 */
[----:B------:R-:W-:Y:S01]  /*6620*/  LOP3.LUT R155, R44, 0xff, RZ, 0xc0, !PT ;  /* 0x000000ff2c9b7812 */ /* 0x000fe200078ec0ff */
[----:B------:R-:W-:Y:S01]  /*6630*/  IMAD R36, R159, 0x1000, R36 ;  /* 0x000010009f247824 */ /* 0x000fe200078e0224 */
[----:B------:R-:W-:Y:S02]  /*6640*/  FMNMX3 R156, R156, R17, R18, !PT ;  /* 0x000000119c9c7276 */ /* 0x000fe40007800012 */
[----:B------:R-:W-:Y:S01]  /*6650*/  ISETP.GT.U32.AND.EX P2, PT, R109, RZ, PT, P2 ;  /* 0x000000ff6d00720c */ /* 0x000fe20003f44120 */
[----:B------:R-:W-:Y:S01]  /*6660*/  IMAD.IADD R36, R36, 0x1, R155 ;  /* 0x0000000124247824 */ /* 0x000fe200078e029b */
[----:B------:R-:W-:Y:S02]  /*6670*/  FMNMX3 R156, R156, R19, R20, !PT ;  /* 0x000000139c9c7276 */ /* 0x000fe40007800014 */
[----:B------:R-:W-:Y:S01]  /*6680*/  FSEL R44, R46, -INF , !P2 ;  /* 0xff8000002e2c7808 */ /* 0x000fe20005000000 */
[----:B------:R-:W-:Y:S01]  /*6690*/  FMUL R46, R48, UR33 ;  /* 0x00000021302e7c20 */ /* 0x000fe20008400000 */
[----:B------:R-:W-:-:S02]  /*66a0*/  FMNMX3 R156, R156, R21, R22, !PT ;  /* 0x000000159c9c7276 */ /* 0x000fc40007800016 */
[----:B------:R-:W-:Y:S02]  /*66b0*/  LOP3.LUT R36, R36, 0xffff, RZ, 0xc0, !PT ;  /* 0x0000ffff24247812 */ /* 0x000fe400078ec0ff */
[----:B------:R-:W-:Y:S02]  /*66c0*/  FMNMX3 R156, R156, R23, R24, !PT ;  /* 0x000000179c9c7276 */ /* 0x000fe40007800018 */
[----:B------:R-:W-:Y:S02]  /*66d0*/  ISETP.GT.U32.AND.EX P1, PT, R109, RZ, PT, P1 ;  /* 0x000000ff6d00720c */ /* 0x000fe40003f24110 */
[----:B------:R-:W-:Y:S02]  /*66e0*/  SHF.R.U32.HI R48, RZ, 0xf, R36 ;  /* 0x0000000fff307819 */ /* 0x000fe40000011624 */
[----:B------:R-:W-:Y:S02]  /*66f0*/  FMNMX3 R156, R156, R25, R26, !PT ;  /* 0x000000199c9c7276 */ /* 0x000fe4000780001a */
[----:B------:R-:W-:-:S02]  /*6700*/  FSEL R46, R46, -INF , !P1 ;  /* 0xff8000002e2e7808 */ /* 0x000fc40004800000 */
[----:B------:R-:W-:Y:S01]  /*6710*/  LOP3.LUT P1, RZ, R48, 0x1, RZ, 0xc0, !PT ;  /* 0x0000000130ff7812 */ /* 0x000fe2000782c0ff */
[----:B------:R-:W-:Y:S01]  /*6720*/  FMUL R48, R50, UR33 ;  /* 0x0000002132307c20 */ /* 0x000fe20008400000 */
[----:B------:R-:W-:Y:S02]  /*6730*/  ISETP.GT.U32.AND.EX P3, PT, R109, RZ, PT, P3 ;  /* 0x000000ff6d00720c */ /* 0x000fe40003f64130 */
[----:B------:R-:W-:Y:S02]  /*6740*/  FMNMX3 R156, R156, R27, R28, !PT ;  /* 0x0000001b9c9c7276 */ /* 0x000fe4000780001c */
[----:B------:R-:W-:Y:S02]  /*6750*/  SHF.R.U32.HI R50, RZ, 0xd, R36 ;  /* 0x0000000dff327819 */ /* 0x000fe40000011624 */
[----:B------:R-:W-:Y:S02]  /*6760*/  FSEL R48, R48, -INF , !P3 ;  /* 0xff80000030307808 */ /* 0x000fe40005800000 */
[----:B------:R-:W-:-:S02]  /*6770*/  FMNMX3 R156, R156, R30, R29, !PT ;  /* 0x0000001e9c9c7276 */ /* 0x000fc4000780001d */
[----:B------:R-:W-:Y:S01]  /*6780*/  LOP3.LUT P3, RZ, R50, 0x1, RZ, 0xc0, !PT ;  /* 0x0000000132ff7812 */ /* 0x000fe2000786c0ff */
[----:B------:R-:W-:Y:S01]  /*6790*/  FMUL R50, R52, UR33 ;  /* 0x0000002134327c20 */ /* 0x000fe20008400000 */
[----:B------:R-:W-:Y:S02]  /*67a0*/  SHF.R.U32.HI R52, RZ, 0xb, R36 ;  /* 0x0000000bff347819 */ /* 0x000fe40000011624 */
[----:B------:R-:W-:Y:S02]  /*67b0*/  FMNMX3 R156, R156, R31, R32, !PT ;  /* 0x0000001f9c9c7276 */ /* 0x000fe40007800020 */
[----:B------:R-:W-:Y:S02]  /*67c0*/  LOP3.LUT R158, R147, 0x2b, R76, 0xfe, !PT ;  /* 0x0000002b939e7812 */ /* 0x000fe400078efe4c */
[----:B------:R-:W-:Y:S02]  /*67d0*/  FSEL R50, R50, -INF , !P1 ;  /* 0xff80000032327808 */ /* 0x000fe40004800000 */
[----:B------:R-:W-:Y:S01]  /*67e0*/  LOP3.LUT P1, RZ, R52, 0x1, RZ, 0xc0, !PT ;  /* 0x0000000134ff7812 */ /* 0x000fe2000782c0ff */
[----:B------:R-:W-:Y:S01]  /*67f0*/  FMUL R52, R54, UR33 ;  /* 0x0000002136347c20 */ /* 0x000fe20008400000 */
[----:B------:R-:W-:-:S02]  /*6800*/  FMNMX3 R156, R156, R33, R34, !PT ;  /* 0x000000219c9c7276 */ /* 0x000fc40007800022 */
[----:B------:R-:W-:Y:S02]  /*6810*/  ISETP.GT.U32.AND P2, PT, R158, R75, PT ;  /* 0x0000004b9e00720c */ /* 0x000fe40003f44070 */
[----:B------:R-:W-:Y:S02]  /*6820*/  SHF.R.U32.HI R54, RZ, 0x9, R36 ;  /* 0x00000009ff367819 */ /* 0x000fe40000011624 */
[----:B------:R-:W-:Y:S02]  /*6830*/  FMNMX3 R156, R156, R35, R37, !PT ;  /* 0x000000239c9c7276 */ /* 0x000fe40007800025 */
[----:B------:R-:W-:Y:S02]  /*6840*/  ISETP.GT.U32.AND.EX P2, PT, R109, RZ, PT, P2 ;  /* 0x000000ff6d00720c */ /* 0x000fe40003f44120 */
[----:B------:R-:W-:Y:S02]  /*6850*/  LOP3.LUT R158, R147, 0x2d, R76, 0xfe, !PT ;  /* 0x0000002d939e7812 */ /* 0x000fe400078efe4c */
[----:B------:R-:W-:-:S02]  /*6860*/  FSEL R52, R52, -INF , !P3 ;  /* 0xff80000034347808 */ /* 0x000fc40005800000 */
[----:B------:R-:W-:Y:S02]  /*6870*/  LOP3.LUT P3, RZ, R54, 0x1, RZ, 0xc0, !PT ;  /* 0x0000000136ff7812 */ /* 0x000fe4000786c0ff */
[----:B------:R-:W-:Y:S02]  /*6880*/  FMNMX3 R54, R156, R39, R38, !PT ;  /* 0x000000279c367276 */ /* 0x000fe40007800026 */
[----:B------:R-:W-:Y:S02]  /*6890*/  FSEL R47, R47, -INF , !P2 ;  /* 0xff8000002f2f7808 */ /* 0x000fe40005000000 */
[----:B------:R-:W-:Y:S02]  /*68a0*/  ISETP.GT.U32.AND P2, PT, R158, R75, PT ;  /* 0x0000004b9e00720c */ /* 0x000fe40003f44070 */
[----:B------:R-:W-:Y:S02]  /*68b0*/  FMNMX3 R54, R54, R41, R40, !PT ;  /* 0x0000002936367276 */ /* 0x000fe40007800028 */
[----:B------:R-:W-:-:S02]  /*68c0*/  ISETP.GT.U32.AND.EX P2, PT, R109, RZ, PT, P2 ;  /* 0x000000ff6d00720c */ /* 0x000fc40003f44120 */
[----:B------:R-:W-:Y:S02]  /*68d0*/  SHF.R.U32.HI R155, RZ, 0xe, R36 ;  /* 0x0000000eff9b7819 */ /* 0x000fe40000011624 */
[----:B------:R-:W-:Y:S02]  /*68e0*/  FMNMX3 R54, R54, R43, R42, !PT ;  /* 0x0000002b36367276 */ /* 0x000fe4000780002a */
[----:B------:R-:W-:Y:S02]  /*68f0*/  FSEL R49, R49, -INF , !P2 ;  /* 0xff80000031317808 */ /* 0x000fe40005000000 */
[----:B------:R-:W-:Y:S02]  /*6900*/  LOP3.LUT P2, RZ, R155, 0x1, RZ, 0xc0, !PT ;  /* 0x000000019bff7812 */ /* 0x000fe4000784c0ff */
[----:B------:R-:W-:Y:S02]  /*6910*/  ISETP.GT.U32.AND.EX P4, PT, R109, RZ, PT, P4 ;  /* 0x000000ff6d00720c */ /* 0x000fe40003f84140 */
[----:B------:R-:W-:-:S02]  /*6920*/  SHF.R.U32.HI R155, RZ, 0xc, R36 ;  /* 0x0000000cff9b7819 */ /* 0x000fc40000011624 */
[----:B------:R-:W-:Y:S02]  /*6930*/  FMNMX3 R54, R54, R45, R44, !PT ;  /* 0x0000002d36367276 */ /* 0x000fe4000780002c */
[----:B------:R-:W-:Y:S02]  /*6940*/  FSEL R51, R51, -INF , !P4 ;  /* 0xff80000033337808 */ /* 0x000fe40006000000 */
[----:B------:R-:W-:Y:S02]  /*6950*/  LOP3.LUT P4, RZ, R155, 0x1, RZ, 0xc0, !PT ;  /* 0x000000019bff7812 */ /* 0x000fe4000788c0ff */
[----:B------:R-:W-:Y:S02]  /*6960*/  FMNMX3 R54, R54, R47, R46, !PT ;  /* 0x0000002f36367276 */ /* 0x000fe4000780002e */
[----:B------:R-:W-:Y:S02]  /*6970*/  SHF.R.U32.HI R155, RZ, 0xa, R36 ;  /* 0x0000000aff9b7819 */ /* 0x000fe40000011624 */
[----:B------:R-:W-:-:S02]  /*6980*/  FSEL R53, R53, -INF , !P2 ;  /* 0xff80000035357808 */ /* 0x000fc40005000000 */
[----:B------:R-:W-:Y:S02]  /*6990*/  FMNMX3 R54, R54, R49, R48, !PT ;  /* 0x0000003136367276 */ /* 0x000fe40007800030 */
[----:B------:R-:W-:Y:S02]  /*69a0*/  LOP3.LUT P2, RZ, R155, 0x1, RZ, 0xc0, !PT ;  /* 0x000000019bff7812 */ /* 0x000fe4000784c0ff */
[--C-:B------:R-:W-:Y:S02]  /*69b0*/  SHF.R.U32.HI R157, RZ, 0x8, R36.reuse ;  /* 0x00000008ff9d7819 */ /* 0x100fe40000011624 */
[----:B------:R-:W-:Y:S02]  /*69c0*/  FSEL R155, R55, -INF , !P4 ;  /* 0xff800000379b7808 */ /* 0x000fe40006000000 */
[----:B------:R-:W-:Y:S02]  /*69d0*/  SHF.R.U32.HI R55, RZ, 0x6, R36 ;  /* 0x00000006ff377819 */ /* 0x000fe40000011624 */
[----:B------:R-:W-:-:S02]  /*69e0*/  FMNMX3 R54, R54, R51, R50, !PT ;  /* 0x0000003336367276 */ /* 0x000fc40007800032 */
[----:B------:R-:W-:Y:S02]  /*69f0*/  LOP3.LUT P4, RZ, R157, 0x1, RZ, 0xc0, !PT ;  /* 0x000000019dff7812 */ /* 0x000fe4000788c0ff */
[--C-:B------:R-:W-:Y:S02]  /*6a00*/  SHF.R.U32.HI R158, RZ, 0x7, R36.reuse ;  /* 0x00000007ff9e7819 */ /* 0x100fe40000011624 */
[----:B------:R-:W-:Y:S02]  /*6a10*/  FSEL R157, R57, -INF , !P2 ;  /* 0xff800000399d7808 */ /* 0x000fe40005000000 */
[----:B------:R-:W-:Y:S02]  /*6a20*/  FSEL R156, R56, -INF , !P1 ;  /* 0xff800000389c7808 */ /* 0x000fe40004800000 */
[----:B------:R-:W-:Y:S02]  /*6a30*/  LOP3.LUT P2, RZ, R55, 0x1, RZ, 0xc0, !PT ;  /* 0x0000000137ff7812 */ /* 0x000fe4000784c0ff */
[----:B------:R-:W-:-:S02]  /*6a40*/  SHF.R.U32.HI R56, RZ, 0x5, R36 ;  /* 0x00000005ff387819 */ /* 0x000fc40000011624 */
[----:B------:R-:W-:Y:S02]  /*6a50*/  SHF.R.U32.HI R55, RZ, 0x4, R36 ;  /* 0x00000004ff377819 */ /* 0x000fe40000011624 */
[----:B------:R-:W-:Y:S02]  /*6a60*/  FMNMX3 R54, R54, R53, R52, !PT ;  /* 0x0000003536367276 */ /* 0x000fe40007800034 */
[----:B------:R-:W-:Y:S02]  /*6a70*/  LOP3.LUT P1, RZ, R158, 0x1, RZ, 0xc0, !PT ;  /* 0x000000019eff7812 */ /* 0x000fe4000782c0ff */
[----:B------:R-:W-:Y:S02]  /*6a80*/  FSEL R158, R58, -INF , !P3 ;  /* 0xff8000003a9e7808 */ /* 0x000fe40005800000 */
[----:B------:R-:W-:Y:S02]  /*6a90*/  FSEL R159, R59, -INF , !P4 ;  /* 0xff8000003b9f7808 */ /* 0x000fe40006000000 */
[----:B------:R-:W-:-:S02]  /*6aa0*/  LOP3.LUT P3, RZ, R56, 0x1, RZ, 0xc0, !PT ;  /* 0x0000000138ff7812 */ /* 0x000fc4000786c0ff */
[----:B------:R-:W-:Y:S02]  /*6ab0*/  LOP3.LUT P4, RZ, R55, 0x1, RZ, 0xc0, !PT ;  /* 0x0000000137ff7812 */ /* 0x000fe4000788c0ff */
[----:B------:R-:W-:Y:S02]  /*6ac0*/  FMNMX3 R54, R54, R155, R156, !PT ;  /* 0x0000009b36367276 */ /* 0x000fe4000780009c */
[--C-:B------:R-:W-:Y:S02]  /*6ad0*/  SHF.R.U32.HI R56, RZ, 0x3, R36.reuse ;  /* 0x00000003ff387819 */ /* 0x100fe40000011624 */
[--C-:B------:R-:W-:Y:S02]  /*6ae0*/  SHF.R.U32.HI R55, RZ, 0x2, R36.reuse ;  /* 0x00000002ff377819 */ /* 0x100fe40000011624 */
[----:B------:R-:W-:Y:S02]  /*6af0*/  SHF.R.U32.HI R36, RZ, 0x1, R36 ;  /* 0x00000001ff247819 */ /* 0x000fe40000011624 */
[----:B------:R-:W-:-:S02]  /*6b00*/  FSEL R60, R60, -INF , !P1 ;  /* 0xff8000003c3c7808 */ /* 0x000fc40004800000 */
[----:B------:R-:W-:Y:S02]  /*6b10*/  FMNMX3 R54, R54, R157, R158, !PT ;  /* 0x0000009d36367276 */ /* 0x000fe4000780009e */
[----:B------:R-:W-:Y:S02]  /*6b20*/  FSEL R62, R62, -INF , !P3 ;  /* 0xff8000003e3e7808 */ /* 0x000fe40005800000 */
[----:B------:R-:W-:Y:S01]  /*6b30*/  LOP3.LUT P3, RZ, R36, 0x1, RZ, 0xc0, !PT ;  /* 0x0000000124ff7812 */ /* 0x000fe2000786c0ff */
[----:B------:R-:W-:Y:S01]  /*6b40*/  FMUL R36, R64, UR33 ;  /* 0x0000002140247c20 */ /* 0x000fe20008400000 */
[----:B------:R-:W-:Y:S02]  /*6b50*/  LOP3.LUT P1, RZ, R56, 0x1, RZ, 0xc0, !PT ;  /* 0x0000000138ff7812 */ /* 0x000fe4000782c0ff */
[----:B------:R-:W-:Y:S02]  /*6b60*/  FSEL R61, R61, -INF , !P2 ;  /* 0xff8000003d3d7808 */ /* 0x000fe40005000000 */
[----:B------:R-:W-:-:S02]  /*6b70*/  FMNMX3 R54, R54, R159, R60, !PT ;  /* 0x0000009f36367276 */ /* 0x000fc4000780003c */
[----:B------:R-:W-:Y:S02]  /*6b80*/  FSEL R64, R63, -INF , !P4 ;  /* 0xff8000003f407808 */ /* 0x000fe40006000000 */
[----:B------:R-:W-:Y:S02]  /*6b90*/  LOP3.LUT P2, RZ, R55, 0x1, RZ, 0xc0, !PT ;  /* 0x0000000137ff7812 */ /* 0x000fe4000784c0ff */
[----:B------:R-:W-:Y:S02]  /*6ba0*/  FSEL R63, R36, -INF , !P1 ;  /* 0xff800000243f7808 */ /* 0x000fe40004800000 */
[----:B------:R-:W-:Y:S02]  /*6bb0*/  FMNMX3 R54, R54, R61, R62, !PT ;  /* 0x0000003d36367276 */ /* 0x000fe4000780003e */
[----:B------:R-:W-:Y:S02]  /*6bc0*/  FSEL R65, R65, -INF , !P2 ;  /* 0xff80000041417808 */ /* 0x000fe40005000000 */
[----:B------:R-:W-:-:S02]  /*6bd0*/  FSEL R66, R66, -INF , !P3 ;  /* 0xff80000042427808 */ /* 0x000fc40005800000 */
[----:B------:R-:W-:Y:S02]  /*6be0*/  FMNMX3 R54, R54, R64, R63, !PT ;  /* 0x0000004036367276 */ /* 0x000fe4000780003f */
[----:B------:R-:W-:Y:S02]  /*6bf0*/  FSEL R67, R67, -INF , !P0 ;  /* 0xff80000043437808 */ /* 0x000fe40004000000 */
[----:B------:R-:W-:-:S04]  /*6c00*/  FMNMX3 R54, R54, R65, R66, !PT ;  /* 0x0000004136367276 */ /* 0x000fc80007800042 */
[----:B------:R-:W-:-:S05]  /*6c10*/  FMNMX R57, R67, R54, !PT ;  /* 0x0000003643397209 */ /* 0x000fca0007800000 */
[----:B------:R-:W1:Y:S02]  /*6c20*/  SHFL.BFLY PT, R36, R57, 0x10, 0x1f ;  /* 0x0e001f0039247f89 */ /* 0x000e6400000e0000 */
[----:B-1----:R-:W-:-:S05]  /*6c30*/  FMNMX3 R36, R57, R36, R152, !PT ;  /* 0x0000002439247276 */ /* 0x002fca0007800098 */
[--C-:B------:R-:W-:Y:S01]  /*6c40*/  FADD R153, R153, -R36.reuse ;  /* 0x8000002499997221 */ /* 0x100fe20000000000 */
[--C-:B------:R-:W-:Y:S01]  /*6c50*/  FADD R6, R6, -R36.reuse ;  /* 0x8000002406067221 */ /* 0x100fe20000000000 */
[--C-:B------:R-:W-:Y:S01]  /*6c60*/  FADD R4, R4, -R36.reuse ;  /* 0x8000002404047221 */ /* 0x100fe20000000000 */
[--C-:B------:R-:W-:Y:S01]  /*6c70*/  FADD R154, R154, -R36.reuse ;  /* 0x800000249a9a7221 */ /* 0x100fe20000000000 */
[----:B------:R-:W-:Y:S01]  /*6c80*/  FMUL R54, R153, 1.4426950216293334961 ;  /* 0x3fb8aa3b99367820 */ /* 0x000fe20000400000 */
[----:B------:R-:W-:Y:S01]  /*6c90*/  FMUL R6, R6, 1.4426950216293334961 ;  /* 0x3fb8aa3b06067820 */ /* 0x000fe20000400000 */
[----:B------:R-:W-:Y:S01]  /*6ca0*/  FMUL R4, R4, 1.4426950216293334961 ;  /* 0x3fb8aa3b04047820 */ /* 0x000fe20000400000 */
[----:B------:R-:W-:Y:S01]  /*6cb0*/  FMUL R57, R154, 1.4426950216293334961 ;  /* 0x3fb8aa3b9a397820 */ /* 0x000fe20000400000 */
[--C-:B------:R-:W-:Y:S01]  /*6cc0*/  FADD R7, R7, -R36.reuse ;  /* 0x8000002407077221 */ /* 0x100fe20000000000 */
[----:B------:R1:W-:Y:S01]  /*6cd0*/  MUFU.EX2 R55, R6 ;  /* 0x0000000600377308 */ /* 0x0003e20000000800 */
[--C-:B------:R-:W-:Y:S01]  /*6ce0*/  FADD R5, R5, -R36.reuse ;  /* 0x8000002405057221 */ /* 0x100fe20000000000 */
[--C-:B------:R-:W-:Y:S01]  /*6cf0*/  FADD R10, R10, -R36.reuse ;  /* 0x800000240a0a7221 */ /* 0x100fe20000000000 */
[----:B------:R-:W-:Y:S01]  /*6d00*/  FMUL R7, R7, 1.4426950216293334961 ;  /* 0x3fb8aa3b07077820 */ /* 0x000fe20000400000 */
[--C-:B------:R-:W-:Y:S01]  /*6d10*/  FADD R30, R30, -R36.reuse ;  /* 0x800000241e1e7221 */ /* 0x100fe20000000000 */
[----:B------:R-:W-:Y:S01]  /*6d20*/  FMUL R5, R5, 1.4426950216293334961 ;  /* 0x3fb8aa3b05057820 */ /* 0x000fe20000400000 */
[--C-:B------:R-:W-:Y:S01]  /*6d30*/  FADD R11, R11, -R36.reuse ;  /* 0x800000240b0b7221 */ /* 0x100fe20000000000 */
[--C-:B------:R-:W-:Y:S01]  /*6d40*/  FADD R39, R39, -R36.reuse ;  /* 0x8000002427277221 */ /* 0x100fe20000000000 */
[----:B------:R-:W3:Y:S01]  /*6d50*/  MUFU.EX2 R54, R54 ;  /* 0x0000003600367308 */ /* 0x000ee20000000800 */
[----:B-1----:R-:W-:Y:S01]  /*6d60*/  FMUL R6, R10, 1.4426950216293334961 ;  /* 0x3fb8aa3b0a067820 */ /* 0x002fe20000400000 */
[----:B------:R-:W-:Y:S01]  /*6d70*/  FMUL R11, R11, 1.4426950216293334961 ;  /* 0x3fb8aa3b0b0b7820 */ /* 0x000fe20000400000 */
[--C-:B------:R-:W-:Y:S01]  /*6d80*/  FADD R12, R12, -R36.reuse ;  /* 0x800000240c0c7221 */ /* 0x100fe20000000000 */
[--C-:B------:R-:W-:Y:S01]  /*6d90*/  FADD R13, R13, -R36.reuse ;  /* 0x800000240d0d7221 */ /* 0x100fe20000000000 */
[--C-:B------:R-:W-:Y:S01]  /*6da0*/  FADD R14, R14, -R36.reuse ;  /* 0x800000240e0e7221 */ /* 0x100fe20000000000 */
[--C-:B------:R-:W-:Y:S01]  /*6db0*/  FADD R15, R15, -R36.reuse ;  /* 0x800000240f0f7221 */ /* 0x100fe20000000000 */
[----:B------:R-:W-:Y:S01]  /*6dc0*/  FMUL R12, R12, 1.4426950216293334961 ;  /* 0x3fb8aa3b0c0c7820 */ /* 0x000fe20000400000 */
[----:B------:R1:W4:Y:S01]  /*6dd0*/  MUFU.EX2 R56, R4 ;  /* 0x0000000400387308 */ /* 0x0003220000000800 */
[----:B------:R-:W-:Y:S01]  /*6de0*/  FMUL R13, R13, 1.4426950216293334961 ;  /* 0x3fb8aa3b0d0d7820 */ /* 0x000fe20000400000 */
[----:B------:R-:W-:Y:S01]  /*6df0*/  FMUL R14, R14, 1.4426950216293334961 ;  /* 0x3fb8aa3b0e0e7820 */ /* 0x000fe20000400000 */
[----:B------:R-:W-:Y:S01]  /*6e00*/  FMUL R15, R15, 1.4426950216293334961 ;  /* 0x3fb8aa3b0f0f7820 */ /* 0x000fe20000400000 */
[--C-:B------:R-:W-:Y:S01]  /*6e10*/  FADD R16, R16, -R36.reuse ;  /* 0x8000002410107221 */ /* 0x100fe20000000000 */
[--C-:B------:R-:W-:Y:S01]  /*6e20*/  FADD R17, R17, -R36.reuse ;  /* 0x8000002411117221 */ /* 0x100fe20000000000 */
[--C-:B------:R-:W-:Y:S01]  /*6e30*/  FADD R43, R43, -R36.reuse ;  /* 0x800000242b2b7221 */ /* 0x100fe20000000000 */
[--C-:B------:R-:W-:Y:S01]  /*6e40*/  FADD R18, R18, -R36.reuse ;  /* 0x8000002412127221 */ /* 0x100fe20000000000 */
[----:B------:R-:W5:Y:S01]  /*6e50*/  MUFU.EX2 R57, R57 ;  /* 0x0000003900397308 */ /* 0x000f620000000800 */
[--C-:B-1----:R-:W-:Y:S01]  /*6e60*/  FADD R4, R8, -R36.reuse ;  /* 0x8000002408047221 */ /* 0x102fe20000000000 */
[----:B------:R-:W-:Y:S01]  /*6e70*/  FMUL R16, R16, 1.4426950216293334961 ;  /* 0x3fb8aa3b10107820 */ /* 0x000fe20000400000 */
[----:B------:R-:W-:Y:S01]  /*6e80*/  FMUL R17, R17, 1.4426950216293334961 ;  /* 0x3fb8aa3b11117820 */ /* 0x000fe20000400000 */
[--C-:B------:R-:W-:Y:S01]  /*6e90*/  FADD R40, R40, -R36.reuse ;  /* 0x8000002428287221 */ /* 0x100fe20000000000 */
[----:B------:R-:W-:Y:S01]  /*6ea0*/  FMUL R153, R4, 1.4426950216293334961 ;  /* 0x3fb8aa3b04997820 */ /* 0x000fe20000400000 */
[--C-:B------:R-:W-:Y:S01]  /*6eb0*/  FADD R4, R9, -R36.reuse ;  /* 0x8000002409047221 */ /* 0x100fe20000000000 */
[----:B------:R-:W-:Y:S01]  /*6ec0*/  FMUL R18, R18, 1.4426950216293334961 ;  /* 0x3fb8aa3b12127820 */ /* 0x000fe20000400000 */
[----:B------:R3:W1:Y:S01]  /*6ed0*/  MUFU.EX2 R58, R7 ;  /* 0x00000007003a7308 */ /* 0x0006620000000800 */
[--C-:B------:R-:W-:Y:S01]  /*6ee0*/  FADD R19, R19, -R36.reuse ;  /* 0x8000002413137221 */ /* 0x100fe20000000000 */
[----:B------:R-:W-:Y:S01]  /*6ef0*/  FMUL R4, R4, 1.4426950216293334961 ;  /* 0x3fb8aa3b04047820 */ /* 0x000fe20000400000 */
[--C-:B------:R-:W-:Y:S01]  /*6f00*/  FADD R41, R41, -R36.reuse ;  /* 0x8000002429297221 */ /* 0x100fe20000000000 */
[----:B------:R-:W-:Y:S01]  /*6f10*/  FMUL R40, R40, 1.4426950216293334961 ;  /* 0x3fb8aa3b28287820 */ /* 0x000fe20000400000 */
[----:B------:R-:W-:Y:S01]  /*6f20*/  FMUL R19, R19, 1.4426950216293334961 ;  /* 0x3fb8aa3b13137820 */ /* 0x000fe20000400000 */
[--C-:B------:R-:W-:Y:S01]  /*6f30*/  FADD R20, R20, -R36.reuse ;  /* 0x8000002414147221 */ /* 0x100fe20000000000 */
[----:B------:R-:W-:Y:S01]  /*6f40*/  FMUL R154, R41, 1.4426950216293334961 ;  /* 0x3fb8aa3b299a7820 */ /* 0x000fe20000400000 */
[----:B------:R0:W1:Y:S01]  /*6f50*/  MUFU.EX2 R59, R5 ;  /* 0x00000005003b7308 */ /* 0x0000620000000800 */
[----:B---3--:R-:W-:Y:S01]  /*6f60*/  FADD R7, R54, R55 ;  /* 0x0000003736077221 */ /* 0x008fe20000000000 */
[----:B------:R-:W-:Y:S01]  /*6f70*/  FMUL R20, R20, 1.4426950216293334961 ;  /* 0x3fb8aa3b14147820 */ /* 0x000fe20000400000 */
[--C-:B------:R-:W-:Y:S01]  /*6f80*/  FADD R21, R21, -R36.reuse ;  /* 0x8000002415157221 */ /* 0x100fe20000000000 */
[--C-:B------:R-:W-:Y:S01]  /*6f90*/  FADD R45, R45, -R36.reuse ;  /* 0x800000242d2d7221 */ /* 0x100fe20000000000 */
[--C-:B------:R-:W-:Y:S01]  /*6fa0*/  FADD R22, R22, -R36.reuse ;  /* 0x8000002416167221 */ /* 0x100fe20000000000 */
[--C-:B------:R-:W-:Y:S01]  /*6fb0*/  FADD R23, R23, -R36.reuse ;  /* 0x8000002417177221 */ /* 0x100fe20000000000 */
[----:B------:R-:W-:Y:S01]  /*6fc0*/  FMUL R21, R21, 1.4426950216293334961 ;  /* 0x3fb8aa3b15157820 */ /* 0x000fe20000400000 */
[----:B------:R4:W3:Y:S01]  /*6fd0*/  MUFU.EX2 R8, R6 ;  /* 0x0000000600087308 */ /* 0x0008e20000000800 */
[----:B0-----:R-:W-:Y:S01]  /*6fe0*/  FMUL R5, R30, 1.4426950216293334961 ;  /* 0x3fb8aa3b1e057820 */ /* 0x001fe20000400000 */
[----:B------:R-:W-:Y:S01]  /*6ff0*/  FMUL R22, R22, 1.4426950216293334961 ;  /* 0x3fb8aa3b16167820 */ /* 0x000fe20000400000 */
[----:B------:R-:W-:Y:S01]  /*7000*/  FMUL R23, R23, 1.4426950216293334961 ;  /* 0x3fb8aa3b17177820 */ /* 0x000fe20000400000 */
[--C-:B------:R-:W-:Y:S01]  /*7010*/  FADD R24, R24, -R36.reuse ;  /* 0x8000002418187221 */ /* 0x100fe20000000000 */
[--C-:B------:R-:W-:Y:S01]  /*7020*/  FADD R25, R25, -R36.reuse ;  /* 0x8000002419197221 */ /* 0x100fe20000000000 */
[--C-:B------:R-:W-:Y:S01]  /*7030*/  FADD R47, R47, -R36.reuse ;  /* 0x800000242f2f7221 */ /* 0x100fe20000000000 */
[----:B------:R-:W-:Y:S01]  /*7040*/  FADD R26, R26, -R36 ;  /* 0x800000241a1a7221 */ /* 0x000fe20000000000 */
[----:B------:R0:W-:Y:S01]  /*7050*/  MUFU.EX2 R10, R4 ;  /* 0x00000004000a7308 */ /* 0x0001e20000000800 */
[----:B----4-:R-:W-:Y:S01]  /*7060*/  FADD R6, R56, R7 ;  /* 0x0000000738067221 */ /* 0x010fe20000000000 */
[----:B------:R-:W-:Y:S01]  /*7070*/  FMUL R24, R24, 1.4426950216293334961 ;  /* 0x3fb8aa3b18187820 */ /* 0x000fe20000400000 */
[----:B------:R-:W-:Y:S01]  /*7080*/  FMUL R25, R25, 1.4426950216293334961 ;  /* 0x3fb8aa3b19197820 */ /* 0x000fe20000400000 */
[----:B------:R-:W-:Y:S01]  /*7090*/  FMUL R26, R26, 1.4426950216293334961 ;  /* 0x3fb8aa3b1a1a7820 */ /* 0x000fe20000400000 */
[----:B-----5:R-:W-:Y:S01]  /*70a0*/  FADD R7, R57, R6 ;  /* 0x0000000639077221 */ /* 0x020fe20000000000 */
[--C-:B------:R-:W-:Y:S01]  /*70b0*/  FADD R27, R27, -R36.reuse ;  /* 0x800000241b1b7221 */ /* 0x100fe20000000000 */
[--C-:B------:R-:W-:Y:S01]  /*70c0*/  FADD R28, R28, -R36.reuse ;  /* 0x800000241c1c7221 */ /* 0x100fe20000000000 */
[----:B------:R-:W4:Y:S01]  /*70d0*/  MUFU.EX2 R9, R153 ;  /* 0x0000009900097308 */ /* 0x000f220000000800 */
[--C-:B0-----:R-:W-:Y:S01]  /*70e0*/  FADD R4, R29, -R36.reuse ;  /* 0x800000241d047221 */ /* 0x101fe20000000000 */
[----:B-1----:R-:W-:Y:S01]  /*70f0*/  FADD R6, R58, R7 ;  /* 0x000000073a067221 */ /* 0x002fe20000000000 */
[----:B------:R-:W-:Y:S01]  /*7100*/  FMUL R27, R27, 1.4426950216293334961 ;  /* 0x3fb8aa3b1b1b7820 */ /* 0x000fe20000400000 */
[----:B------:R-:W-:Y:S01]  /*7110*/  FMUL R28, R28, 1.4426950216293334961 ;  /* 0x3fb8aa3b1c1c7820 */ /* 0x000fe20000400000 */
[----:B------:R-:W-:Y:S01]  /*7120*/  FMUL R4, R4, 1.4426950216293334961 ;  /* 0x3fb8aa3b04047820 */ /* 0x000fe20000400000 */
[--C-:B------:R-:W-:Y:S01]  /*7130*/  FADD R49, R49, -R36.reuse ;  /* 0x8000002431317221 */ /* 0x100fe20000000000 */
[--C-:B------:R-:W-:Y:S01]  /*7140*/  FADD R31, R31, -R36.reuse ;  /* 0x800000241f1f7221 */ /* 0x100fe20000000000 */
[----:B------:R0:W-:Y:S01]  /*7150*/  MUFU.EX2 R29, R5 ;  /* 0x00000005001d7308 */ /* 0x0001e20000000800 */
[--C-:B------:R-:W-:Y:S01]  /*7160*/  FADD R32, R32, -R36.reuse ;  /* 0x8000002420207221 */ /* 0x100fe20000000000 */
[--C-:B------:R-:W-:Y:S01]  /*7170*/  FADD R33, R33, -R36.reuse ;  /* 0x8000002421217221 */ /* 0x100fe20000000000 */
[----:B------:R-:W-:Y:S01]  /*7180*/  FMUL R31, R31, 1.4426950216293334961 ;  /* 0x3fb8aa3b1f1f7820 */ /* 0x000fe20000400000 */
[--C-:B------:R-:W-:Y:S01]  /*7190*/  FADD R51, R51, -R36.reuse ;  /* 0x8000002433337221 */ /* 0x100fe20000000000 */
[----:B------:R-:W-:Y:S01]  /*71a0*/  FMUL R32, R32, 1.4426950216293334961 ;  /* 0x3fb8aa3b20207820 */ /* 0x000fe20000400000 */
[----:B------:R-:W-:Y:S01]  /*71b0*/  FMUL R33, R33, 1.4426950216293334961 ;  /* 0x3fb8aa3b21217820 */ /* 0x000fe20000400000 */
[--C-:B------:R-:W-:Y:S01]  /*71c0*/  FADD R34, R34, -R36.reuse ;  /* 0x8000002422227221 */ /* 0x100fe20000000000 */
[----:B------:R1:W-:Y:S01]  /*71d0*/  MUFU.EX2 R30, R4 ;  /* 0x00000004001e7308 */ /* 0x0003e20000000800 */
[----:B0-----:R-:W-:Y:S01]  /*71e0*/  FMUL R5, R39, 1.4426950216293334961 ;  /* 0x3fb8aa3b27057820 */ /* 0x001fe20000400000 */
[--C-:B------:R-:W-:Y:S01]  /*71f0*/  FADD R35, R35, -R36.reuse ;  /* 0x8000002423237221 */ /* 0x100fe20000000000 */
[----:B------:R-:W-:Y:S01]  /*7200*/  FMUL R34, R34, 1.4426950216293334961 ;  /* 0x3fb8aa3b22227820 */ /* 0x000fe20000400000 */
[--C-:B------:R-:W-:Y:S01]  /*7210*/  FADD R37, R37, -R36.reuse ;  /* 0x8000002425257221 */ /* 0x100fe20000000000 */
[--C-:B------:R-:W-:Y:S01]  /*7220*/  FADD R53, R53, -R36.reuse ;  /* 0x8000002435357221 */ /* 0x100fe20000000000 */
[----:B------:R-:W-:Y:S01]  /*7230*/  FMUL R35, R35, 1.4426950216293334961 ;  /* 0x3fb8aa3b23237820 */ /* 0x000fe20000400000 */
[--C-:B------:R-:W-:Y:S01]  /*7240*/  FADD R155, R155, -R36.reuse ;  /* 0x800000249b9b7221 */ /* 0x100fe20000000000 */
[----:B------:R-:W0:Y:S01]  /*7250*/  MUFU.EX2 R11, R11 ;  /* 0x0000000b000b7308 */ /* 0x000e220000000800 */
[--C-:B-1----:R-:W-:Y:S01]  /*7260*/  FADD R4, R38, -R36.reuse ;  /* 0x8000002426047221 */ /* 0x102fe20000000000 */
[----:B------:R-:W-:Y:S01]  /*7270*/  FMUL R37, R37, 1.4426950216293334961 ;  /* 0x3fb8aa3b25257820 */ /* 0x000fe20000400000 */
[----:B------:R-:W-:Y:S01]  /*7280*/  FMUL R155, R155, 1.4426950216293334961 ;  /* 0x3fb8aa3b9b9b7820 */ /* 0x000fe20000400000 */
[--C-:B------:R-:W-:Y:S01]  /*7290*/  FADD R157, R157, -R36.reuse ;  /* 0x800000249d9d7221 */ /* 0x100fe20000000000 */
[----:B------:R-:W-:Y:S01]  /*72a0*/  FMUL R4, R4, 1.4426950216293334961 ;  /* 0x3fb8aa3b04047820 */ /* 0x000fe20000400000 */
[--C-:B------:R-:W-:Y:S01]  /*72b0*/  FADD R159, R159, -R36.reuse ;  /* 0x800000249f9f7221 */ /* 0x100fe20000000000 */
[--C-:B------:R-:W-:Y:S01]  /*72c0*/  FADD R61, R61, -R36.reuse ;  /* 0x800000243d3d7221 */ /* 0x100fe20000000000 */
[----:B------:R1:W-:Y:S01]  /*72d0*/  MUFU.EX2 R38, R5 ;  /* 0x0000000500267308 */ /* 0x0003e20000000800 */
[----:B------:R-:W-:Y:S01]  /*72e0*/  FMUL R157, R157, 1.4426950216293334961 ;  /* 0x3fb8aa3b9d9d7820 */ /* 0x000fe20000400000 */
[----:B------:R-:W-:Y:S01]  /*72f0*/  FMUL R159, R159, 1.4426950216293334961 ;  /* 0x3fb8aa3b9f9f7820 */ /* 0x000fe20000400000 */
[----:B------:R-:W-:Y:S01]  /*7300*/  FMUL R61, R61, 1.4426950216293334961 ;  /* 0x3fb8aa3b3d3d7820 */ /* 0x000fe20000400000 */
[--C-:B------:R-:W-:Y:S01]  /*7310*/  FADD R64, R64, -R36.reuse ;  /* 0x8000002440407221 */ /* 0x100fe20000000000 */
[--C-:B------:R-:W-:Y:S01]  /*7320*/  FADD R63, R63, -R36.reuse ;  /* 0x800000243f3f7221 */ /* 0x100fe20000000000 */
[--C-:B------:R-:W-:Y:S01]  /*7330*/  FADD R65, R65, -R36.reuse ;  /* 0x8000002441417221 */ /* 0x100fe20000000000 */
[----:B------:R-:W-:Y:S01]  /*7340*/  FADD R66, R66, -R36 ;  /* 0x8000002442427221 */ /* 0x000fe20000000000 */
[----:B------:R-:W5:Y:S01]  /*7350*/  MUFU.EX2 R12, R12 ;  /* 0x0000000c000c7308 */ /* 0x000f620000000800 */
[----:B-1----:R-:W-:Y:S01]  /*7360*/  FADD R5, R59, R6 ;  /* 0x000000063b057221 */ /* 0x002fe20000000000 */
[----:B------:R-:W-:Y:S01]  /*7370*/  FMUL R64, R64, 1.4426950216293334961 ;  /* 0x3fb8aa3b40407820 */ /* 0x000fe20000400000 */
[----:B------:R-:W-:Y:S01]  /*7380*/  FMUL R63, R63, 1.4426950216293334961 ;  /* 0x3fb8aa3b3f3f7820 */ /* 0x000fe20000400000 */
[----:B------:R-:W-:Y:S01]  /*7390*/  FMUL R65, R65, 1.4426950216293334961 ;  /* 0x3fb8aa3b41417820 */ /* 0x000fe20000400000 */
[----:B---3--:R-:W-:Y:S01]  /*73a0*/  FADD R6, R8, R5 ;  /* 0x0000000508067221 */ /* 0x008fe20000000000 */
[----:B------:R-:W-:Y:S01]  /*73b0*/  FMUL R5, R43, 1.4426950216293334961 ;  /* 0x3fb8aa3b2b057820 */ /* 0x000fe20000400000 */
[----:B------:R-:W-:Y:S01]  /*73c0*/  FMUL R66, R66, 1.4426950216293334961 ;  /* 0x3fb8aa3b42427820 */ /* 0x000fe20000400000 */
[----:B------:R-:W1:Y:S01]  /*73d0*/  MUFU.EX2 R13, R13 ;  /* 0x0000000d000d7308 */ /* 0x000e620000000800 */
[----:B----4-:R-:W-:Y:S01]  /*73e0*/  FADD R7, R9, R6 ;  /* 0x0000000609077221 */ /* 0x010fe20000000000 */
[----:B------:R-:W-:-:S03]  /*73f0*/  FADD R67, R67, -R36 ;  /* 0x8000002443437221 */ /* 0x000fc60000000000 */
[----:B------:R-:W-:Y:S01]  /*7400*/  FADD R6, R10, R7 ;  /* 0x000000070a067221 */ /* 0x000fe20000000000 */
[----:B------:R-:W-:Y:S02]  /*7410*/  FMUL R67, R67, 1.4426950216293334961 ;  /* 0x3fb8aa3b43437820 */ /* 0x000fe40000400000 */
[----:B------:R-:W3:Y:S01]  /*7420*/  MUFU.EX2 R14, R14 ;  /* 0x0000000e000e7308 */ /* 0x000ee20000000800 */
[----:B0-----:R-:W-:Y:S01]  /*7430*/  FADD R7, R11, R6 ;  /* 0x000000060b077221 */ /* 0x001fe20000000000 */
[----:B------:R-:W-:-:S06]  /*7440*/  FMUL R6, R45, 1.4426950216293334961 ;  /* 0x3fb8aa3b2d067820 */ /* 0x000fcc0000400000 */
[----:B------:R0:W-:Y:S08]  /*7450*/  MUFU.EX2 R39, R4 ;  /* 0x0000000400277308 */ /* 0x0001f00000000800 */
[----:B------:R-:W4:Y:S01]  /*7460*/  MUFU.EX2 R15, R15 ;  /* 0x0000000f000f7308 */ /* 0x000f220000000800 */
[----:B0-----:R-:W-:-:S04]  /*7470*/  FADD R4, R42, -R36 ;  /* 0x800000242a047221 */ /* 0x001fc80000000000 */
[----:B------:R-:W-:Y:S01]  /*7480*/  FMUL R43, R4, 1.4426950216293334961 ;  /* 0x3fb8aa3b042b7820 */ /* 0x000fe20000400000 */
[----:B-----5:R-:W-:Y:S02]  /*7490*/  FADD R4, R12, R7 ;  /* 0x000000070c047221 */ /* 0x020fe40000000000 */
[----:B------:R-:W0:Y:S02]  /*74a0*/  MUFU.EX2 R16, R16 ;  /* 0x0000001000107308 */ /* 0x000e240000000800 */
[----:B-1----:R-:W-:Y:S01]  /*74b0*/  FADD R7, R13, R4 ;  /* 0x000000040d077221 */ /* 0x002fe20000000000 */
[----:B------:R-:W-:-:S04]  /*74c0*/  FADD R4, R44, -R36 ;  /* 0x800000242c047221 */ /* 0x000fc80000000000 */
[----:B------:R-:W-:Y:S01]  /*74d0*/  FMUL R45, R4, 1.4426950216293334961 ;  /* 0x3fb8aa3b042d7820 */ /* 0x000fe20000400000 */
[----:B------:R-:W1:Y:S08]  /*74e0*/  MUFU.EX2 R17, R17 ;  /* 0x0000001100117308 */ /* 0x000e700000000800 */
[----:B------:R-:W5:Y:S08]  /*74f0*/  MUFU.EX2 R18, R18 ;  /* 0x0000001200127308 */ /* 0x000f700000000800 */
[----:B------:R3:W-:Y:S08]  /*7500*/  MUFU.EX2 R41, R40 ;  /* 0x0000002800297308 */ /* 0x0007f00000000800 */
[----:B------:R-:W0:Y:S01]  /*7510*/  MUFU.EX2 R19, R19 ;  /* 0x0000001300137308 */ /* 0x000e220000000800 */
[----:B---3--:R-:W-:-:S07]  /*7520*/  FADD R40, R14, R7 ;  /* 0x000000070e287221 */ /* 0x008fce0000000000 */
[----:B------:R4:W-:Y:S08]  /*7530*/  MUFU.EX2 R42, R5 ;  /* 0x00000005002a7308 */ /* 0x0009f00000000800 */
[----:B------:R-:W3:Y:S01]  /*7540*/  MUFU.EX2 R20, R20 ;  /* 0x0000001400147308 */ /* 0x000ee20000000800 */
[----:B----4-:R-:W-:-:S04]  /*7550*/  FADD R5, R15, R40 ;  /* 0x000000280f057221 */ /* 0x010fc80000000000 */
[----:B0-----:R-:W-:Y:S01]  /*7560*/  FADD R4, R16, R5 ;  /* 0x0000000510047221 */ /* 0x001fe20000000000 */
[----:B------:R-:W-:Y:S02]  /*7570*/  FMUL R5, R47, 1.4426950216293334961 ;  /* 0x3fb8aa3b2f057820 */ /* 0x000fe40000400000 */
[----:B------:R-:W0:Y:S01]  /*7580*/  MUFU.EX2 R21, R21 ;  /* 0x0000001500157308 */ /* 0x000e220000000800 */
[----:B-1----:R-:W-:Y:S01]  /*7590*/  FADD R7, R17, R4 ;  /* 0x0000000411077221 */ /* 0x002fe20000000000 */
[----:B------:R-:W-:-:S03]  /*75a0*/  FADD R4, R46, -R36 ;  /* 0x800000242e047221 */ /* 0x000fc60000000000 */
[----:B-----5:R-:W-:Y:S01]  /*75b0*/  FADD R40, R18, R7 ;  /* 0x0000000712287221 */ /* 0x020fe20000000000 */
[----:B------:R-:W-:Y:S02]  /*75c0*/  FMUL R47, R4, 1.4426950216293334961 ;  /* 0x3fb8aa3b042f7820 */ /* 0x000fe40000400000 */
[----:B------:R-:W1:Y:S01]  /*75d0*/  MUFU.EX2 R22, R22 ;  /* 0x0000001600167308 */ /* 0x000e620000000800 */
[----:B------:R-:W-:-:S04]  /*75e0*/  FADD R7, R19, R40 ;  /* 0x0000002813077221 */ /* 0x000fc80000000000 */
[----:B---3--:R-:W-:-:S03]  /*75f0*/  FADD R4, R20, R7 ;  /* 0x0000000714047221 */ /* 0x008fc60000000000 */
[----:B------:R-:W3:Y:S01]  /*7600*/  MUFU.EX2 R23, R23 ;  /* 0x0000001700177308 */ /* 0x000ee20000000800 */
[----:B0-----:R-:W-:Y:S01]  /*7610*/  FADD R7, R21, R4 ;  /* 0x0000000415077221 */ /* 0x001fe20000000000 */
[----:B------:R-:W-:-:S06]  /*7620*/  FADD R4, R48, -R36 ;  /* 0x8000002430047221 */ /* 0x000fcc0000000000 */
[----:B------:R-:W0:Y:S01]  /*7630*/  MUFU.EX2 R24, R24 ;  /* 0x0000001800187308 */ /* 0x000e220000000800 */
[----:B-1----:R-:W-:-:S07]  /*7640*/  FADD R40, R22, R7 ;  /* 0x0000000716287221 */ /* 0x002fce0000000000 */
[----:B------:R-:W1:Y:S08]  /*7650*/  MUFU.EX2 R25, R25 ;  /* 0x0000001900197308 */ /* 0x000e700000000800 */
[----:B------:R-:W4:Y:S08]  /*7660*/  MUFU.EX2 R26, R26 ;  /* 0x0000001a001a7308 */ /* 0x000f300000000800 */
[----:B------:R-:W5:Y:S08]  /*7670*/  MUFU.EX2 R27, R27 ;  /* 0x0000001b001b7308 */ /* 0x000f700000000800 */
[----:B------:R3:W-:Y:S08]  /*7680*/  MUFU.EX2 R46, R5 ;  /* 0x00000005002e7308 */ /* 0x0007f00000000800 */
[----:B------:R0:W-:Y:S01]  /*7690*/  MUFU.EX2 R44, R6 ;  /* 0x00000006002c7308 */ /* 0x0001e20000000800 */
[----:B---3--:R-:W-:-:S07]  /*76a0*/  FADD R5, R23, R40 ;  /* 0x0000002817057221 */ /* 0x008fce0000000000 */
[----:B------:R-:W3:Y:S01]  /*76b0*/  MUFU.EX2 R28, R28 ;  /* 0x0000001c001c7308 */ /* 0x000ee20000000800 */
[----:B0-----:R-:W-:Y:S01]  /*76c0*/  FMUL R6, R49, 1.4426950216293334961 ;  /* 0x3fb8aa3b31067820 */ /* 0x001fe20000400000 */
[----:B------:R-:W-:Y:S01]  /*76d0*/  FMUL R49, R4, 1.4426950216293334961 ;  /* 0x3fb8aa3b04317820 */ /* 0x000fe20000400000 */
[----:B------:R-:W-:Y:S01]  /*76e0*/  FADD R4, R24, R5 ;  /* 0x0000000518047221 */ /* 0x000fe20000000000 */
[----:B------:R-:W-:-:S03]  /*76f0*/  FMUL R5, R51, 1.4426950216293334961 ;  /* 0x3fb8aa3b33057820 */ /* 0x000fc60000400000 */
[----:B-1----:R-:W-:Y:S01]  /*7700*/  FADD R7, R25, R4 ;  /* 0x0000000419077221 */ /* 0x002fe20000000000 */
[----:B------:R-:W0:Y:S01]  /*7710*/  MUFU.EX2 R31, R31 ;  /* 0x0000001f001f7308 */ /* 0x000e220000000800 */
[----:B------:R-:W-:Y:S02]  /*7720*/  FADD R4, R50, -R36 ;  /* 0x8000002432047221 */ /* 0x000fe40000000000 */
[----:B----4-:R-:W-:Y:S02]  /*7730*/  FADD R40, R26, R7 ;  /* 0x000000071a287221 */ /* 0x010fe40000000000 */
[----:B------:R-:W-:Y:S02]  /*7740*/  FMUL R51, R4, 1.4426950216293334961 ;  /* 0x3fb8aa3b04337820 */ /* 0x000fe40000400000 */
[----:B-----5:R-:W-:Y:S01]  /*7750*/  FADD R7, R27, R40 ;  /* 0x000000281b077221 */ /* 0x020fe20000000000 */
[----:B------:R-:W1:Y:S03]  /*7760*/  MUFU.EX2 R32, R32 ;  /* 0x0000002000207308 */ /* 0x000e660000000800 */
[----:B---3--:R-:W-:-:S04]  /*7770*/  FADD R4, R28, R7 ;  /* 0x000000071c047221 */ /* 0x008fc80000000000 */
[----:B------:R-:W-:Y:S01]  /*7780*/  FADD R7, R29, R4 ;  /* 0x000000041d077221 */ /* 0x000fe20000000000 */
[----:B------:R-:W3:Y:S01]  /*7790*/  MUFU.EX2 R33, R33 ;  /* 0x0000002100217308 */ /* 0x000ee20000000800 */
[----:B------:R-:W-:Y:S02]  /*77a0*/  FADD R4, R52, -R36 ;  /* 0x8000002434047221 */ /* 0x000fe40000000000 */
[----:B------:R-:W-:-:S05]  /*77b0*/  FADD R40, R30, R7 ;  /* 0x000000071e287221 */ /* 0x000fca0000000000 */
[----:B------:R-:W4:Y:S08]  /*77c0*/  MUFU.EX2 R34, R34 ;  /* 0x0000002200227308 */ /* 0x000f300000000800 */
[----:B------:R-:W5:Y:S08]  /*77d0*/  MUFU.EX2 R35, R35 ;  /* 0x0000002300237308 */ /* 0x000f700000000800 */
[----:B------:R0:W-:Y:S08]  /*77e0*/  MUFU.EX2 R50, R5 ;  /* 0x0000000500327308 */ /* 0x0001f00000000800 */
[----:B------:R1:W-:Y:S01]  /*77f0*/  MUFU.EX2 R48, R6 ;  /* 0x0000000600307308 */ /* 0x0003e20000000800 */
[----:B0-----:R-:W-:-:S07]  /*7800*/  FADD R5, R31, R40 ;  /* 0x000000281f057221 */ /* 0x001fce0000000000 */
[----:B------:R-:W0:Y:S01]  /*7810*/  MUFU.EX2 R37, R37 ;  /* 0x0000002500257308 */ /* 0x000e220000000800 */
[----:B-1----:R-:W-:Y:S01]  /*7820*/  FMUL R6, R53, 1.4426950216293334961 ;  /* 0x3fb8aa3b35067820 */ /* 0x002fe20000400000 */
[----:B------:R-:W-:Y:S01]  /*7830*/  FMUL R53, R4, 1.4426950216293334961 ;  /* 0x3fb8aa3b04357820 */ /* 0x000fe20000400000 */
[----:B------:R-:W-:-:S04]  /*7840*/  FADD R4, R32, R5 ;  /* 0x0000000520047221 */ /* 0x000fc80000000000 */
[----:B---3--:R-:W-:Y:S01]  /*7850*/  FADD R5, R33, R4 ;  /* 0x0000000421057221 */ /* 0x008fe20000000000 */
[----:B------:R-:W1:Y:S01]  /*7860*/  MUFU.EX2 R154, R154 ;  /* 0x0000009a009a7308 */ /* 0x000e620000000800 */
[----:B------:R-:W-:Y:S02]  /*7870*/  FADD R4, R156, -R36 ;  /* 0x800000249c047221 */ /* 0x000fe40000000000 */
[----:B----4-:R-:W-:Y:S02]  /*7880*/  FADD R40, R34, R5 ;  /* 0x0000000522287221 */ /* 0x010fe40000000000 */
[----:B------:R-:W-:Y:S02]  /*7890*/  FMUL R153, R4, 1.4426950216293334961 ;  /* 0x3fb8aa3b04997820 */ /* 0x000fe40000400000 */
[----:B-----5:R-:W-:Y:S01]  /*78a0*/  FADD R40, R35, R40 ;  /* 0x0000002823287221 */ /* 0x020fe20000000000 */
[----:B------:R-:W3:Y:S03]  /*78b0*/  MUFU.EX2 R43, R43 ;  /* 0x0000002b002b7308 */ /* 0x000ee60000000800 */
[----:B0-----:R-:W-:-:S04]  /*78c0*/  FADD R5, R37, R40 ;  /* 0x0000002825057221 */ /* 0x001fc80000000000 */
[----:B------:R-:W-:Y:S01]  /*78d0*/  FADD R4, R38, R5 ;  /* 0x0000000526047221 */ /* 0x000fe20000000000 */
[----:B------:R1:W-:Y:S03]  /*78e0*/  MUFU.EX2 R52, R6 ;  /* 0x0000000600347308 */ /* 0x0003e60000000800 */
[----:B------:R-:W-:Y:S01]  /*78f0*/  FADD R5, R39, R4 ;  /* 0x0000000427057221 */ /* 0x000fe20000000000 */
[----:B------:R-:W-:-:S04]  /*7900*/  FADD R4, R158, -R36 ;  /* 0x800000249e047221 */ /* 0x000fc80000000000 */
[----:B------:R-:W0:Y:S01]  /*7910*/  MUFU.EX2 R45, R45 ;  /* 0x0000002d002d7308 */ /* 0x000e220000000800 */
[----:B-1----:R-:W-:-:S04]  /*7920*/  FADD R6, R154, R5 ;  /* 0x000000059a067221 */ /* 0x002fc80000000000 */
[----:B------:R-:W-:-:S03]  /*7930*/  FADD R5, R41, R6 ;  /* 0x0000000629057221 */ /* 0x000fc60000000000 */
[----:B------:R1:W-:Y:S08]  /*7940*/  MUFU.EX2 R156, R155 ;  /* 0x0000009b009c7308 */ /* 0x0003f00000000800 */
[----:B------:R-:W4:Y:S01]  /*7950*/  MUFU.EX2 R47, R47 ;  /* 0x0000002f002f7308 */ /* 0x000f220000000800 */
[----:B-1----:R-:W-:Y:S01]  /*7960*/  FMUL R155, R4, 1.4426950216293334961 ;  /* 0x3fb8aa3b049b7820 */ /* 0x002fe20000400000 */
[----:B------:R-:W-:-:S04]  /*7970*/  FADD R4, R42, R5 ;  /* 0x000000052a047221 */ /* 0x000fc80000000000 */
[----:B---3--:R-:W-:Y:S01]  /*7980*/  FADD R5, R43, R4 ;  /* 0x000000042b057221 */ /* 0x008fe20000000000 */
[----:B------:R-:W-:Y:S01]  /*7990*/  FADD R4, R60, -R36 ;  /* 0x800000243c047221 */ /* 0x000fe20000000000 */
[----:B------:R-:W1:Y:S02]  /*79a0*/  MUFU.EX2 R49, R49 ;  /* 0x0000003100317308 */ /* 0x000e640000000800 */
[----:B------:R-:W-:-:S04]  /*79b0*/  FADD R6, R44, R5 ;  /* 0x000000052c067221 */ /* 0x000fc80000000000 */
[----:B0-----:R-:W-:Y:S02]  /*79c0*/  FADD R5, R45, R6 ;  /* 0x000000062d057221 */ /* 0x001fe40000000000 */
[----:B------:R0:W-:Y:S08]  /*79d0*/  MUFU.EX2 R158, R157 ;  /* 0x0000009d009e7308 */ /* 0x0001f00000000800 */
[----:B------:R-:W3:Y:S01]  /*79e0*/  MUFU.EX2 R51, R51 ;  /* 0x0000003300337308 */ /* 0x000ee20000000800 */
[----:B0-----:R-:W-:Y:S01]  /*79f0*/  FMUL R157, R4, 1.4426950216293334961 ;  /* 0x3fb8aa3b049d7820 */ /* 0x001fe20000400000 */
[----:B------:R-:W-:-:S04]  /*7a00*/  FADD R4, R46, R5 ;  /* 0x000000052e047221 */ /* 0x000fc80000000000 */
[----:B----4-:R-:W-:Y:S01]  /*7a10*/  FADD R5, R47, R4 ;  /* 0x000000042f057221 */ /* 0x010fe20000000000 */
[----:B------:R-:W-:Y:S01]  /*7a20*/  FADD R4, R62, -R36 ;  /* 0x800000243e047221 */ /* 0x000fe20000000000 */
[----:B------:R-:W0:Y:S02]  /*7a30*/  MUFU.EX2 R53, R53 ;  /* 0x0000003500357308 */ /* 0x000e240000000800 */
[----:B------:R-:W-:Y:S01]  /*7a40*/  FADD R6, R48, R5 ;  /* 0x0000000530067221 */ /* 0x000fe20000000000 */
[----:B------:R-:W-:-:S03]  /*7a50*/  FMUL R4, R4, 1.4426950216293334961 ;  /* 0x3fb8aa3b04047820 */ /* 0x000fc60000400000 */
[----:B-1----:R-:W-:Y:S02]  /*7a60*/  FADD R5, R49, R6 ;  /* 0x0000000631057221 */ /* 0x002fe40000000000 */
[----:B------:R-:W-:Y:S02]  /*7a70*/  MUFU.EX2 R153, R153 ;  /* 0x0000009900997308 */ /* 0x000fe40000000800 */
[----:B------:R-:W-:Y:S01]  /*7a80*/  FADD R6, R50, R5 ;  /* 0x0000000532067221 */ /* 0x000fe20000000000 */
[----:B------:R-:W-:-:S03]  /*7a90*/  FADD R5, -R36, R152 ;  /* 0x0000009824057221 */ /* 0x000fc60000000100 */
[----:B---3--:R-:W-:Y:S01]  /*7aa0*/  FADD R7, R51, R6 ;  /* 0x0000000633077221 */ /* 0x008fe20000000000 */
[----:B------:R-:W-:Y:S01]  /*7ab0*/  FMUL R5, R5, 1.4426950216293334961 ;  /* 0x3fb8aa3b05057820 */ /* 0x000fe20000400000 */
[----:B------:R-:W-:Y:S02]  /*7ac0*/  MUFU.EX2 R155, R155 ;  /* 0x0000009b009b7308 */ /* 0x000fe40000000800 */
[----:B------:R-:W-:-:S04]  /*7ad0*/  FADD R6, R52, R7 ;  /* 0x0000000734067221 */ /* 0x000fc80000000000 */
[----:B0-----:R-:W-:Y:S01]  /*7ae0*/  FADD R7, R53, R6 ;  /* 0x0000000635077221 */ /* 0x001fe20000000000 */
[----:B------:R-:W-:Y:S01]  /*7af0*/  IMAD.U32 R6, R150, -0x80000000, RZ ;  /* 0x8000000096067824 */ /* 0x000fe200078e00ff */
[----:B------:R-:W2:Y:S08]  /*7b00*/  MUFU.EX2 R40, R5 ;  /* 0x0000000500287308 */ /* 0x000eb00000000800 */
[----:B------:R-:W0:Y:S08]  /*7b10*/  MUFU.EX2 R60, R159 ;  /* 0x0000009f003c7308 */ /* 0x000e300000000800 */
[----:B------:R1:W-:Y:S01]  /*7b20*/  MUFU.EX2 R159, R4 ;  /* 0x00000004009f7308 */ /* 0x0003e20000000800 */
[----:B--2---:R2:W-:Y:S07]  /*7b30*/  STSM.16.M88 [R107+0x4000], R40 ;  /* 0x004000286b007844 */ /* 0x0045ee0000000000 */
[----:B------:R-:W3:Y:S01]  /*7b40*/  MUFU.EX2 R157, R157 ;  /* 0x0000009d009d7308 */ /* 0x000ee20000000800 */
[----:B-1----:R-:W-:-:S04]  /*7b50*/  FADD R4, R156, R7 ;  /* 0x000000079c047221 */ /* 0x002fc80000000000 */
[----:B------:R-:W-:-:S03]  /*7b60*/  FADD R7, R153, R4 ;  /* 0x0000000499077221 */ /* 0x000fc60000000000 */
[----:B------:R-:W1:Y:S01]  /*7b70*/  MUFU.EX2 R62, R61 ;  /* 0x0000003d003e7308 */ /* 0x000e620000000800 */
[----:B------:R-:W-:Y:S01]  /*7b80*/  BAR.SYNC.DEFER_BLOCKING 0x0 ;  /* 0x0000000000007b1d */ /* 0x000fe20000010000 */
[----:B------:R-:W-:-:S04]  /*7b90*/  FADD R4, R158, R7 ;  /* 0x000000079e047221 */ /* 0x000fc80000000000 */
[----:B------:R-:W-:Y:S02]  /*7ba0*/  FADD R5, R155, R4 ;  /* 0x000000049b057221 */ /* 0x000fe40000000000 */
[----:B------:R-:W4:Y:S02]  /*7bb0*/  MUFU.EX2 R152, R64 ;  /* 0x0000004000987308 */ /* 0x000f240000000800 */
[----:B0-----:R-:W-:-:S04]  /*7bc0*/  FADD R4, R60, R5 ;  /* 0x000000053c047221 */ /* 0x001fc80000000000 */
[----:B---3--:R-:W-:Y:S02]  /*7bd0*/  FADD R5, R157, R4 ;  /* 0x000000049d057221 */ /* 0x008fe40000000000 */
[----:B------:R-:W0:Y:S02]  /*7be0*/  MUFU.EX2 R176, R63 ;  /* 0x0000003f00b07308 */ /* 0x000e240000000800 */
[----:B-1----:R-:W-:-:S04]  /*7bf0*/  FADD R4, R62, R5 ;  /* 0x000000053e047221 */ /* 0x002fc80000000000 */
[----:B------:R-:W-:Y:S02]  /*7c00*/  FADD R5, R159, R4 ;  /* 0x000000049f057221 */ /* 0x000fe40000000000 */
[----:B------:R-:W1:Y:S01]  /*7c10*/  MUFU.EX2 R182, R65 ;  /* 0x0000004100b67308 */ /* 0x000e620000000800 */
[----:B------:R2:W3:Y:S01]  /*7c20*/  LDSM.16.M88 R61, [R108+UR11+0x4000] ;  /* 0x0040000b6c3d783b */ /* 0x0004e20008000000 */
[----:B------:R-:W5:Y:S01]  /*7c30*/  SYNCS.PHASECHK.TRANS64.TRYWAIT P0, [UR15], R6 ;  /* 0x00000006ff0075a7 */ /* 0x000f62000800110f */
[----:B----4-:R-:W-:-:S05]  /*7c40*/  FADD R5, R152, R5 ;  /* 0x0000000598057221 */ /* 0x010fca0000000000 */
[----:B------:R-:W4:Y:S01]  /*7c50*/  MUFU.EX2 R184, R66 ;  /* 0x0000004200b87308 */ /* 0x000f220000000800 */
[----:B0-----:R-:W-:-:S07]  /*7c60*/  FADD R5, R176, R5 ;  /* 0x00000005b0057221 */ /* 0x001fce0000000000 */
[----:B------:R-:W0:Y:S01]  /*7c70*/  MUFU.EX2 R185, R67 ;  /* 0x0000004300b97308 */ /* 0x000e220000000800 */
[----:B-1----:R-:W-:-:S04]  /*7c80*/  FADD R5, R182, R5 ;  /* 0x00000005b6057221 */ /* 0x002fc80000000000 */
[----:B----4-:R-:W-:-:S04]  /*7c90*/  FADD R5, R184, R5 ;  /* 0x00000005b8057221 */ /* 0x010fc80000000000 */
[----:B0-----:R-:W-:Y:S01]  /*7ca0*/  FADD R63, R185, R5 ;  /* 0x00000005b93f7221 */ /* 0x001fe20000000000 */
[----:B------:R-:W-:-:S04]  /*7cb0*/  IMAD.WIDE R4, R149, 0x2, R136 ;  /* 0x0000000295047825 */ /* 0x000fc800078e0288 */
[----:B------:R2:W0:Y:S01]  /*7cc0*/  SHFL.BFLY PT, R150, R63, 0x10, 0x1f ;  /* 0x0e001f003f967f89 */ /* 0x00042200000e0000 */
[----:B---3-5:R-:W-:Y:S05]  /*7cd0*/  @!P0 BRA `(.L_x_15) ;  /* 0x00000018009c8947 */ /* 0x028fea0003800000 */
.L_x_24:
        /* <DEDUP_REMOVED lines=9> */
[----:B------:R-:W5:Y:S03]  /*7d70*/  LDG.E.U16 R179, desc[UR28][R4.64] ;  /* 0x0000001c04b37981 */ /* 0x000f66000c1e1500 */
[C---:B------:R-:W-:Y:S01]  /*7d80*/  IMAD.WIDE R164, R149.reuse, 0x2, R118 ;  /* 0x0000000295a47825 */ /* 0x040fe200078e0276 */
[----:B------:R0:W5:Y:S03]  /*7d90*/  LDG.E.U16 R181, desc[UR28][R6.64] ;  /* 0x0000001c06b57981 */ /* 0x000166000c1e1500 */
[C---:B-1----:R-:W-:Y:S01]  /*7da0*/  IMAD.WIDE R166, R149.reuse, 0x2, R140 ;  /* 0x0000000295a67825 */ /* 0x042fe200078e028c */
[----:B------:R-:W5:Y:S03]  /*7db0*/  LDG.E.U16 R162, desc[UR28][R162.64] ;  /* 0x0000001ca2a27981 */ /* 0x000f66000c1e1500 */
[C---:B------:R-:W-:Y:S01]  /*7dc0*/  IMAD.WIDE R168, R149.reuse, 0x2, R132 ;  /* 0x0000000295a87825 */ /* 0x040fe200078e0284 */
[----:B------:R-:W5:Y:S03]  /*7dd0*/  LDG.E.U16 R164, desc[UR28][R164.64] ;  /* 0x0000001ca4a47981 */ /* 0x000f66000c1e1500 */
[C---:B------:R-:W-:Y:S01]  /*7de0*/  IMAD.WIDE R170, R149.reuse, 0x2, R124 ;  /* 0x0000000295aa7825 */ /* 0x040fe200078e027c */
[----:B------:R-:W5:Y:S03]  /*7df0*/  LDG.E.U16 R167, desc[UR28][R166.64] ;  /* 0x0000001ca6a77981 */ /* 0x000f66000c1e1500 */
[C---:B----4-:R-:W-:Y:S01]  /*7e00*/  IMAD.WIDE R64, R149.reuse, 0x2, R116 ;  /* 0x0000000295407825 */ /* 0x050fe200078e0274 */
[----:B------:R-:W4:Y:S03]  /*7e10*/  LDG.E.U16 R169, desc[UR28][R168.64] ;  /* 0x0000001ca8a97981 */ /* 0x000f26000c1e1500 */
[C---:B--2---:R-:W-:Y:S01]  /*7e20*/  IMAD.WIDE R66, R149.reuse, 0x2, R138 ;  /* 0x0000000295427825 */ /* 0x044fe200078e028a */
[----:B------:R-:W2:Y:S03]  /*7e30*/  LDG.E.U16 R171, desc[UR28][R170.64] ;  /* 0x0000001caaab7981 */ /* 0x000ea6000c1e1500 */
[C---:B0-----:R-:W-:Y:S01]  /*7e40*/  IMAD.WIDE R160, R149.reuse, 0x2, R130 ;  /* 0x0000000295a07825 */ /* 0x041fe200078e0282 */
[----:B------:R-:W2:Y:S03]  /*7e50*/  LDG.E.U16 R65, desc[UR28][R64.64] ;  /* 0x0000001c40417981 */ /* 0x000ea6000c1e1500 */
[C---:B------:R-:W-:Y:S01]  /*7e60*/  IMAD.WIDE R172, R149.reuse, 0x2, R122 ;  /* 0x0000000295ac7825 */ /* 0x040fe200078e027a */
[----:B------:R-:W2:Y:S03]  /*7e70*/  LDG.E.U16 R66, desc[UR28][R66.64] ;  /* 0x0000001c42427981 */ /* 0x000ea6000c1e1500 */
[----:B------:R-:W-:Y:S01]  /*7e80*/  IMAD.WIDE R174, R149, 0x2, R114 ;  /* 0x0000000295ae7825 */ /* 0x000fe200078e0272 */
[----:B------:R-:W2:Y:S04]  /*7e90*/  LDG.E.U16 R160, desc[UR28][R160.64] ;  /* 0x0000001ca0a07981 */ /* 0x000ea8000c1e1500 */
[----:B------:R-:W2:Y:S04]  /*7ea0*/  LDG.E.U16 R172, desc[UR28][R172.64] ;  /* 0x0000001cacac7981 */ /* 0x000ea8000c1e1500 */
[----:B------:R-:W2:Y:S01]  /*7eb0*/  LDG.E.U16 R174, desc[UR28][R174.64] ;  /* 0x0000001caeae7981 */ /* 0x000ea2000c1e1500 */
[----:B------:R-:W-:-:S02]  /*7ec0*/  F2FP.BF16.F32.PACK_AB R7, R9, R8 ;  /* 0x000000080907723e */ /* 0x000fc400000010ff */
[----:B------:R-:W-:Y:S02]  /*7ed0*/  F2FP.BF16.F32.PACK_AB R8, R11, R10 ;  /* 0x0000000a0b08723e */ /* 0x000fe400000010ff */
[----:B------:R-:W-:Y:S02]  /*7ee0*/  F2FP.BF16.F32.PACK_AB R9, R13, R12 ;  /* 0x0000000c0d09723e */ /* 0x000fe400000010ff */
[----:B------:R-:W-:Y:S02]  /*7ef0*/  F2FP.BF16.F32.PACK_AB R10, R15, R14 ;  /* 0x0000000e0f0a723e */ /* 0x000fe400000010ff */
[----:B------:R-:W-:Y:S02]  /*7f00*/  F2FP.BF16.F32.PACK_AB R11, R17, R16 ;  /* 0x00000010110b723e */ /* 0x000fe400000010ff */
[----:B------:R-:W-:Y:S02]  /*7f10*/  F2FP.BF16.F32.PACK_AB R12, R19, R18 ;  /* 0x00000012130c723e */ /* 0x000fe400000010ff */
        /* <DEDUP_REMOVED lines=25> */
[----:B------:R-:W-:-:S04]  /*80b0*/  F2FP.BF16.F32.PACK_AB R35, R185, R184 ;  /* 0x000000b8b923723e */ /* 0x000fc800000010ff */
[----:B------:R-:W-:Y:S01]  /*80c0*/  STTM.16dp32bit_t0_t15.x32 tmem[UR19], R4 ;  /* 0x00000004000079ed */ /* 0x000fe20008a80013 */
[----:B------:R-:W-:Y:S01]  /*80d0*/  STTM.16dp32bit_t16_t31.x32 tmem[UR19+0x20], R4 ;  /* 0x00002004000079ed */ /* 0x000fe20008aa0013 */
[----:B------:R-:W-:Y:S01]  /*80e0*/  ULEA UR15, UR21, UR11, 0x3 ;  /* 0x0000000b150f7291 */ /* 0x000fe2000f8e18ff */
[----:B------:R-:W-:Y:S01]  /*80f0*/  FADD R63, R63, R150 ;  /* 0x000000963f3f7221 */ /* 0x000fe20000000000 */
[----:B------:R-:W-:Y:S02]  /*8100*/  UMOV UR8, UR6 ;  /* 0x0000000600087c82 */ /* 0x000fe40008000000 */
[----:B------:R-:W-:Y:S01]  /*8110*/  UIADD3 UR15, UPT, UPT, UR15, 0x8000, URZ ;  /* 0x000080000f0f7890 */ /* 0x000fe2000fffe0ff */
[----:B---3--:R0:W-:Y:S04]  /*8120*/  STS.U16 [R74+UR11+0x6000], R177 ;  /* 0x006000b14a007988 */ /* 0x0081e8000800040b */
[----:B-----5:R0:W-:Y:S04]  /*8130*/  STS.U16 [R74+UR11+0x6c00], R183 ;  /* 0x006c00b74a007988 */ /* 0x0201e8000800040b */
[----:B------:R0:W-:Y:S04]  /*8140*/  STS.U16 [R74+UR11+0x6400], R179 ;  /* 0x006400b34a007988 */ /* 0x0001e8000800040b */
[----:B------:R0:W-:Y:S04]  /*8150*/  STS.U16 [R74+UR11+0x6800], R181 ;  /* 0x006800b54a007988 */ /* 0x0001e8000800040b */
[----:B------:R0:W-:Y:S04]  /*8160*/  STS.U16 [R73+UR11+0x6100], R178 ;  /* 0x006100b249007988 */ /* 0x0001e8000800040b */
[----:B------:R0:W-:Y:S04]  /*8170*/  STS.U16 [R73+UR11+0x6500], R180 ;  /* 0x006500b449007988 */ /* 0x0001e8000800040b */
[----:B------:R0:W-:Y:S04]  /*8180*/  STS.U16 [R73+UR11+0x6900], R162 ;  /* 0x006900a249007988 */ /* 0x0001e8000800040b */
[----:B------:R0:W-:Y:S04]  /*8190*/  STS.U16 [R73+UR11+0x6d00], R164 ;  /* 0x006d00a449007988 */ /* 0x0001e8000800040b */
[----:B------:R0:W-:Y:S04]  /*81a0*/  STS.U16 [R72+UR11+0x6200], R167 ;  /* 0x006200a748007988 */ /* 0x0001e8000800040b */
[----:B----4-:R0:W-:Y:S04]  /*81b0*/  STS.U16 [R72+UR11+0x6600], R169 ;  /* 0x006600a948007988 */ /* 0x0101e8000800040b */
[----:B--2---:R0:W-:Y:S04]  /*81c0*/  STS.U16 [R72+UR11+0x6a00], R171 ;  /* 0x006a00ab48007988 */ /* 0x0041e8000800040b */
[----:B------:R0:W-:Y:S04]  /*81d0*/  STS.U16 [R72+UR11+0x6e00], R65 ;  /* 0x006e004148007988 */ /* 0x0001e8000800040b */
[----:B------:R0:W-:Y:S04]  /*81e0*/  STS.U16 [R71+UR11+0x6300], R66 ;  /* 0x0063004247007988 */ /* 0x0001e8000800040b */
[----:B------:R0:W-:Y:S04]  /*81f0*/  STS.U16 [R71+UR11+0x6700], R160 ;  /* 0x006700a047007988 */ /* 0x0001e8000800040b */
[----:B------:R0:W-:Y:S04]  /*8200*/  STS.U16 [R71+UR11+0x6b00], R172 ;  /* 0x006b00ac47007988 */ /* 0x0001e8000800040b */
[----:B------:R0:W-:Y:S01]  /*8210*/  STS.U16 [R71+UR11+0x6f00], R174 ;  /* 0x006f00ae47007988 */ /* 0x0001e2000800040b */
[----:B------:R-:W1:Y:S02]  /*8220*/  FENCE.VIEW.ASYNC.T ;  /* 0x00000000000073c6 */ /* 0x000e640000000200 */
[----:B-1----:R-:W-:Y:S06]  /*8230*/  BAR.SYNC.DEFER_BLOCKING 0x0 ;  /* 0x0000000000007b1d */ /* 0x002fec0000010000 */
[----:B------:R-:W1:Y:S01]  /*8240*/  LDTM.x16 R4, tmem[UR32] ;  /* 0x00000020000479ee */ /* 0x000e620008240000 */
[----:B------:R-:W-:Y:S01]  /*8250*/  NOP ;  /* 0x0000000000007918 */ /* 0x000fe20000000000 */
[C---:B-1----:R-:W-:Y:S01]  /*8260*/  FMUL R4, R61.reuse, R4 ;  /* 0x000000043d047220 */ /* 0x042fe20000400000 */
        /* <DEDUP_REMOVED lines=15> */
[----:B------:R0:W-:Y:S01]  /*8360*/  STTM.x16 tmem[UR32], R4 ;  /* 0x00000004000079ed */ /* 0x0001e20008240020 */
[----:B------:R-:W1:Y:S02]  /*8370*/  FENCE.VIEW.ASYNC.T ;  /* 0x00000000000073c6 */ /* 0x000e640000000200 */
[----:B-1----:R-:W-:Y:S06]  /*8380*/  BAR.SYNC.DEFER_BLOCKING 0x0 ;  /* 0x0000000000007b1d */ /* 0x002fec0000010000 */
[----:B------:R1:W-:Y:S06]  /*8390*/  MEMBAR.ALL.CTA ;  /* 0x0000000000007992 */ /* 0x0003ec0000008000 */
[----:B-1----:R-:W1:Y:S02]  /*83a0*/  FENCE.VIEW.ASYNC.S ;  /* 0x00000000000073c6 */ /* 0x002e640000000000 */
[----:B-1----:R-:W-:Y:S06]  /*83b0*/  BAR.SYNC.DEFER_BLOCKING 0x0 ;  /* 0x0000000000007b1d */ /* 0x002fec0000010000 */
[----:B------:R-:W-:Y:S05]  /*83c0*/  BRA.U UP1, `(.L_x_16) ;  /* 0x0000000101947547 */ /* 0x000fea000b800000 */
[----:B------:R-:W-:Y:S02]  /*83d0*/  UIADD3 UR9, UPT, UPT, UR12, 0xa8, URZ ;  /* 0x000000a80c097890 */ /* 0x000fe4000fffe0ff */
[----:B------:R-:W-:Y:S02]  /*83e0*/  UIADD3 UR25, UPT, UPT, UR12, 0xb0, URZ ;  /* 0x000000b00c197890 */ /* 0x000fe4000fffe0ff */
[----:B------:R-:W-:Y:S02]  /*83f0*/  UIADD3 UR62, UPT, UPT, UR12, 0xb8, URZ ;  /* 0x000000b80c3e7890 */ /* 0x000fe4000fffe0ff */
[----:B------:R-:W-:Y:S02]  /*8400*/  UIADD3 UR63, UPT, UPT, UR12, 0xc0, URZ ;  /* 0x000000c00c3f7890 */ /* 0x000fe4000fffe0ff */
[----:B------:R-:W-:Y:S02]  /*8410*/  UIADD3 UR64, UPT, UPT, UR12, 0xc8, URZ ;  /* 0x000000c80c407890 */ /* 0x000fe4000fffe0ff */
[----:B------:R-:W-:Y:S01]  /*8420*/  UIADD3 UR65, UPT, UPT, UR12, 0xd0, URZ ;  /* 0x000000d00c417890 */ /* 0x000fe2000fffe0ff */
[----:B------:R-:W-:Y:S01]  /*8430*/  UMOV UR26, 0x0 ;  /* 0x00000000001a7882 */ /* 0x000fe20000000000 */
[----:B------:R-:W-:Y:S01]  /*8440*/  UMOV UR27, 0x8080490 ;  /* 0x08080490001b7882 */ /* 0x000fe20000000000 */
[----:B------:R-:W-:Y:S01]  /*8450*/  UMOV UR23, 0x40004040 ;  /* 0x4000404000177882 */ /* 0x000fe20000000000 */
[----:B------:R-:W-:-:S02]  /*8460*/  UIADD3 UR66, UPT, UPT, UR12, 0xd8, URZ ;  /* 0x000000d80c427890 */ /* 0x000fc4000fffe0ff */
[----:B------:R1:W-:Y:S01]  /*8470*/  UTCHMMA tmem[UR18], gdesc[UR22], tmem[UR12], tmem[UR26], idesc[UR27], UPT ;  /* 0x00ff1a16120079ea */ /* 0x0003e2000b80000c */
[----:B------:R-:W-:Y:S01]  /*8480*/  UMOV UR30, 0x0 ;  /* 0x00000000001e7882 */ /* 0x000fe20000000000 */
        /* <DEDUP_REMOVED lines=14> */
[----:B------:R-:W-:Y:S01]  /*8570*/  UMOV UR6, UR15 ;  /* 0x0000000f00067c82 */ /* 0x000fe20008000000 */
[----:B------:R-:W-:Y:S01]  /*8580*/  UMOV UR7, URZ ;  /* 0x000000ff00077c82 */ /* 0x000fe20008000000 */
[----:B------:R1:W-:Y:S01]  /*8590*/  UTCHMMA tmem[UR63], gdesc[UR42], tmem[UR12], tmem[UR54], idesc[UR55], UPT ;  /* 0x00ff362a3f0079ea */ /* 0x0003e2000b80000c */
[----:B------:R-:W-:Y:S01]  /*85a0*/  UMOV UR60, 0x0 ;  /* 0x00000000003c7882 */ /* 0x000fe20000000000 */
[----:B------:R-:W-:Y:S01]  /*85b0*/  UMOV UR61, 0x8080490 ;  /* 0x08080490003d7882 */ /* 0x000fe20000000000 */
[----:B------:R1:W-:Y:S01]  /*85c0*/  UTCHMMA tmem[UR64], gdesc[UR44], tmem[UR12], tmem[UR56], idesc[UR57], UPT ;  /* 0x00ff382c400079ea */ /* 0x0003e2000b80000c */
[----:B------:R-:W-:Y:S01]  /*85d0*/  UMOV UR6, UR6 ;  /* 0x0000000600067c82 */ /* 0x000fe20008000000 */
[----:B------:R1:W-:Y:S01]  /*85e0*/  UTCHMMA tmem[UR65], gdesc[UR46], tmem[UR12], tmem[UR58], idesc[UR59], UPT ;  /* 0x00ff3a2e410079ea */ /* 0x0003e2000b80000c */
[----:B------:R1:W-:Y:S01]  /*85f0*/  UTCHMMA tmem[UR66], gdesc[UR48], tmem[UR12], tmem[UR60], idesc[UR61], UPT ;  /* 0x00ff3c30420079ea */ /* 0x0003e2000b80000c */
[----:B------:R1:W-:Y:S01]  /*8600*/  UTCBAR [UR6], URZ ;  /* 0x000000ff060073e9 */ /* 0x0003e200080000ff */
[----:B------:R-:W-:Y:S01]  /*8610*/  NOP ;  /* 0x0000000000007918 */ /* 0x000fe20000000000 */
.L_x_16:
[----:B------:R-:W-:Y:S01]  /*8620*/  ISETP.GE.U32.AND P0, PT, R147, R77, PT ;  /* 0x0000004d9300720c */ /* 0x000fe20003f06070 */
[----:B------:R-:W-:Y:S01]  /*8630*/  UIADD3 UR21, UPT, UPT, UR21, 0x1, URZ ;  /* 0x0000000115157890 */ /* 0x000fe2000fffe0ff */
[----:B------:R-:W-:Y:S02]  /*8640*/  VIADD R149, R149, UR20 ;  /* 0x0000001495957c36 */ /* 0x000fe40008000000 */
[----:B------:R-:W-:Y:S01]  /*8650*/  FFMA R146, R40, R146, R63 ;  /* 0x0000009228927223 */ /* 0x000fe2000000003f */
[----:B------:R-:W-:Y:S01]  /*8660*/  ISETP.GE.U32.AND.EX P0, PT, R109, RZ, PT, P0 ;  /* 0x000000ff6d00720c */ /* 0x000fe20003f06100 */
[----:B------:R-:W-:Y:S01]  /*8670*/  UISETP.GT.AND UP2, UPT, UR21, 0x1, UPT ;  /* 0x000000011500788c */ /* 0x000fe2000bf44270 */
[----:B------:R-:W-:Y:S02]  /*8680*/  IMAD.U32 R150, RZ, RZ, UR8 ;  /* 0x00000008ff967e24 */ /* 0x000fe4000f8e00ff */
[----:B------:R-:W-:Y:S01]  /*8690*/  IMAD.IADD R151, R148, 0x1, R151 ;  /* 0x0000000194977824 */ /* 0x000fe200078e0297 */
[----:B-1----:R-:W-:Y:S01]  /*86a0*/  USEL UR6, URZ, 0x1, !UP2 ;  /* 0x00000001ff067887 */ /* 0x002fe2000d000000 */
[----:B------:R-:W-:Y:S01]  /*86b0*/  IMAD.MOV.U32 R152, RZ, RZ, R36 ;  /* 0x000000ffff987224 */ /* 0x000fe200078e0024 */
[----:B------:R-:W-:-:S02]  /*86c0*/  USEL UR21, UR21, URZ, !UP2 ;  /* 0x000000ff15157287 */ /* 0x000fc4000d000000 */
[----:B------:R-:W-:-:S04]  /*86d0*/  ULOP3.LUT UR6, UR8, UR6, URZ, 0x3c, !UPT ;  /* 0x0000000608067292 */ /* 0x000fc8000f8e3cff */
[----:B------:R-:W-:Y:S08]  /*86e0*/  @!P0 BRA `(.L_x_17) ;  /* 0xffffffc000f88947 */ /* 0x000ff0000383ffff */
.L_x_12:
[----:B------:R-:W-:Y:S02]  /*86f0*/  ISETP.GE.AND P0, PT, R70, 0x1, PT ;  /* 0x000000014600780c */ /* 0x000fe40003f06270 */
[----:B------:R-:W-:-:S11]  /*8700*/  FSETP.GEU.AND P1, PT, R146, 1.175494350822287508e-38, PT ;  /* 0x008000009200780b */ /* 0x000fd60003f2e000 */
[----:B------:R-:W-:Y:S05]  /*8710*/  @!P0 BRA `(.L_x_18) ;  /* 0x0000000000108947 */ /* 0x000fea0003800000 */
[----:B------:R-:W-:-:S06]  /*8720*/  USHF.L.U32 UR8, UR8, 0x1f, URZ ;  /* 0x0000001f08087899 */ /* 0x000fcc00080006ff */
[----:B0--3--:R-:W-:-:S04]  /*8730*/  IMAD.U32 R4, RZ, RZ, UR8 ;  /* 0x00000008ff047e24 */ /* 0x009fc8000f8e00ff */
[----:B------:R-:W0:Y:S02]  /*8740*/  SYNCS.PHASECHK.TRANS64.TRYWAIT P0, [UR15], R4 ;  /* 0x00000004ff0075a7 */ /* 0x000e24000800110f */
[----:B0-----:R-:W-:Y:S05]  /*8750*/  @!P0 BRA `(.L_x_19) ;  /* 0x0000001000088947 */ /* 0x001fea0003800000 */
.L_x_18:
[----:B------:R-:W-:Y:S01]  /*8760*/  BAR.SYNC.DEFER_BLOCKING 0x0 ;  /* 0x0000000000007b1d */ /* 0x000fe20000010000 */
[----:B0--3--:R-:W-:Y:S01]  /*8770*/  IMAD.MOV.U32 R6, RZ, RZ, 0x3dc6b27f ;  /* 0x3dc6b27fff067424 */ /* 0x009fe200078e00ff */
[----:B------:R-:W-:Y:S02]  /*8780*/  LEA R25, R3, UR11, 0x5 ;  /* 0x0000000b03197c11 */ /* 0x000fe4000f8e28ff */
[----:B------:R-:W-:-:S04]  /*8790*/  FSEL R3, RZ, -23, P1 ;  /* 0xc1b80000ff037808 */ /* 0x000fc80000800000 */
[----:B------:R-:W0:Y:S01]  /*87a0*/  LDC R48, c[0x0][0x3e8] ;  /* 0x0000fa00ff307b82 */ /* 0x000e220000000800 */
[----:B------:R-:W-:Y:S01]  /*87b0*/  IMAD R106, R106, 0x10, R25 ;  /* 0x000000106a6a7824 */ /* 0x000fe200078e0219 */
[----:B------:R-:W1:Y:S01]  /*87c0*/  LDCU.64 UR4, c[0x0][0x3e0] ;  /* 0x00007c00ff0477ac */ /* 0x000e620008000a00 */
[----:B------:R-:W-:-:S05]  /*87d0*/  LEA R32, R68, UR11, 0x4 ;  /* 0x0000000b44207c11 */ /* 0x000fca000f8e20ff */
[----:B------:R-:W2:Y:S01]  /*87e0*/  LDC.64 R34, c[0x0][0x398] ;  /* 0x0000e600ff227b82 */ /* 0x000ea20000000a00 */
[----:B------:R-:W3:Y:S07]  /*87f0*/  @!P6 SYNCS.CCTL.IV [UR11+0x8000] ;  /* 0x00800000ff00e9b1 */ /* 0x000eee000800000b */
[----:B---3--:R-:W-:Y:S01]  /*8800*/  BAR.SYNC.DEFER_BLOCKING 0x0 ;  /* 0x0000000000007b1d */ /* 0x008fe20000010000 */
[----:B-1----:R-:W-:-:S04]  /*8810*/  UIMAD UR4, UR10, UR4, URZ ;  /* 0x000000040a0472a4 */ /* 0x002fc8000f8e02ff */
[----:B------:R-:W-:Y:S01]  /*8820*/  USHF.L.U32 UR6, UR4, 0x1, URZ ;  /* 0x0000000104067899 */ /* 0x000fe200080006ff */
[----:B------:R-:W1:Y:S02]  /*8830*/  @!P6 SYNCS.CCTL.IV [UR11+0x8008] ;  /* 0x00800800ff00e9b1 */ /* 0x000e64000800000b */
[----:B-1----:R1:W-:Y:S01]  /*8840*/  STSM.16.M88 [R107], R146 ;  /* 0x000000926b007844 */ /* 0x0023e20000000000 */
[----:B------:R-:W-:Y:S01]  /*8850*/  BAR.SYNC.DEFER_BLOCKING 0x0 ;  /* 0x0000000000007b1d */ /* 0x000fe20000010000 */
[----:B-1----:R-:W-:-:S04]  /*8860*/  @!P1 FMUL R146, R146, 8388608 ;  /* 0x4b00000092929820 */ /* 0x002fc80000400000 */
[C---:B------:R-:W-:Y:S01]  /*8870*/  VIADD R4, R146.reuse, 0xc0cafb0d ;  /* 0xc0cafb0d92047836 */ /* 0x040fe20000000000 */
[----:B------:R-:W-:-:S04]  /*8880*/  ISETP.GE.U32.AND P1, PT, R146, 0x7f800000, PT ;  /* 0x7f8000009200780c */ /* 0x000fc80003f26070 */
[----:B------:R-:W-:-:S05]  /*8890*/  LOP3.LUT R21, R4, 0xff800000, RZ, 0xc0, !PT ;  /* 0xff80000004157812 */ /* 0x000fca00078ec0ff */
[----:B------:R-:W-:Y:S01]  /*88a0*/  IMAD.IADD R4, R146, 0x1, -R21 ;  /* 0x0000000192047824 */ /* 0x000fe200078e0a15 */
[----:B------:R-:W1:Y:S03]  /*88b0*/  LDSM.16.M88 R20, [R108+UR11] ;  /* 0x0000000b6c14783b */ /* 0x000e660008000000 */
[----:B------:R-:W-:-:S04]  /*88c0*/  FADD R23, R4, -1 ;  /* 0xbf80000004177421 */ /* 0x000fc80000000000 */
[----:B------:R-:W-:-:S04]  /*88d0*/  FFMA.FTZ R4, R23, R6, -0.16845393180847167969 ;  /* 0xbe2c7f3017047423 */ /* 0x000fc80000010006 */
[----:B------:R-:W-:-:S04]  /*88e0*/  FFMA.FTZ R4, R23, R4, 0.1716887056827545166 ;  /* 0x3e2fcf2a17047423 */ /* 0x000fc80000010004 */
[----:B------:R-:W-:-:S04]  /*88f0*/  FFMA.FTZ R4, R23, R4, -0.17900948226451873779 ;  /* 0xbe374e4317047423 */ /* 0x000fc80000010004 */
[----:B------:R-:W-:-:S04]  /*8900*/  FFMA.FTZ R4, R23, R4, 0.20512372255325317383 ;  /* 0x3e520bf417047423 */ /* 0x000fc80000010004 */
[----:B------:R-:W-:-:S04]  /*8910*/  FFMA.FTZ R4, R23, R4, -0.24046532809734344482 ;  /* 0xbe763c8b17047423 */ /* 0x000fc80000010004 */
[----:B------:R-:W-:-:S04]  /*8920*/  FFMA.FTZ R4, R23, R4, 0.28857114911079406738 ;  /* 0x3e93bf9917047423 */ /* 0x000fc80000010004 */
[C---:B------:R-:W-:Y:S02]  /*8930*/  FFMA.FTZ R22, R23.reuse, R4, -0.36067417263984680176 ;  /* 0xbeb8aa4917167423 */ /* 0x040fe40000010004 */
[----:B------:R-:W3:Y:S01]  /*8940*/  LDTM.x16 R4, tmem[UR32] ;  /* 0x00000020000479ee */ /* 0x000ee20008240000 */
[----:B------:R-:W-:Y:S01]  /*8950*/  NOP ;  /* 0x0000000000007918 */ /* 0x000fe20000000000 */
[C---:B------:R-:W-:Y:S01]  /*8960*/  FFMA.FTZ R22, R23.reuse, R22, 0.48089820146560668945 ;  /* 0x3ef6384a17167423 */ /* 0x040fe20000010016 */
[----:B---3--:R-:W-:Y:S03]  /*8970*/  BAR.SYNC.DEFER_BLOCKING 0x0 ;  /* 0x0000000000007b1d */ /* 0x008fe60000010000 */
[----:B------:R-:W-:Y:S01]  /*8980*/  FFMA.FTZ R22, R23, R22, -0.72134751081466674805 ;  /* 0xbf38aa3b17167423 */ /* 0x000fe20000010016 */
[----:B-1----:R-:W-:-:S03]  /*8990*/  FSETP.GT.AND P0, PT, |R20|, 8.50705917302346158658e+37, PT ;  /* 0x7e8000001400780b */ /* 0x002fc60003f04200 */
[C---:B------:R-:W-:Y:S01]  /*89a0*/  FMUL R24, R23.reuse, R22 ;  /* 0x0000001617187220 */ /* 0x040fe20000400000 */
[----:B------:R-:W-:Y:S02]  /*89b0*/  FSETP.GEU.AND P2, PT, |R20|, 1.175494350822287508e-38, PT ;  /* 0x008000001400780b */ /* 0x000fe40003f4e200 */
[----:B------:R-:W-:Y:S01]  /*89c0*/  I2FP.F32.S32 R22, R21 ;  /* 0x0000001500167245 */ /* 0x000fe20000201400 */
[----:B------:R-:W-:-:S04]  /*89d0*/  FMUL R24, R23, R24 ;  /* 0x0000001817187220 */ /* 0x000fc80000400000 */
[----:B------:R-:W-:Y:S01]  /*89e0*/  FFMA.FTZ R3, R22, 1.1920928955078125e-07, R3 ;  /* 0x3400000016037823 */ /* 0x000fe20000010003 */
[----:B------:R-:W-:Y:S01]  /*89f0*/  FFMA.FTZ R24, R23, 1.4426950216293334961, R24 ;  /* 0x3fb8aa3b17187823 */ /* 0x000fe20000010018 */
[----:B------:R-:W-:-:S03]  /*8a00*/  @P0 FMUL R20, R20, 0.25 ;  /* 0x3e80000014140820 */ /* 0x000fc60000400000 */
[----:B------:R-:W-:Y:S01]  /*8a10*/  FADD R3, R3, R24 ;  /* 0x0000001803037221 */ /* 0x000fe20000000000 */
[----:B------:R-:W-:Y:S01]  /*8a20*/  @P0 FMUL R6, R6, 0.25 ;  /* 0x3e80000006060820 */ /* 0x000fe20000400000 */
[----:B------:R-:W-:Y:S01]  /*8a30*/  @P0 FMUL R7, R7, 0.25 ;  /* 0x3e80000007070820 */ /* 0x000fe20000400000 */
[----:B------:R-:W-:Y:S01]  /*8a40*/  @!P2 FMUL R20, R20, 16777216 ;  /* 0x4b8000001414a820 */ /* 0x000fe20000400000 */
[----:B------:R-:W-:Y:S01]  /*8a50*/  @P0 FMUL R9, R9, 0.25 ;  /* 0x3e80000009090820 */ /* 0x000fe20000400000 */
[----:B------:R-:W-:Y:S01]  /*8a60*/  @P0 FMUL R10, R10, 0.25 ;  /* 0x3e8000000a0a0820 */ /* 0x000fe20000400000 */
[----:B------:R-:W-:Y:S01]  /*8a70*/  @P0 FMUL R11, R11, 0.25 ;  /* 0x3e8000000b0b0820 */ /* 0x000fe20000400000 */
[----:B------:R-:W-:Y:S01]  /*8a80*/  @P0 FMUL R4, R4, 0.25 ;  /* 0x3e80000004040820 */ /* 0x000fe20000400000 */
[----:B------:R-:W-:Y:S01]  /*8a90*/  @P0 FMUL R5, R5, 0.25 ;  /* 0x3e80000005050820 */ /* 0x000fe20000400000 */
[----:B------:R-:W1:Y:S01]  /*8aa0*/  MUFU.RCP R20, R20 ;  /* 0x0000001400147308 */ /* 0x000e620000001000 */
[----:B------:R-:W-:Y:S01]  /*8ab0*/  @P0 FMUL R8, R8, 0.25 ;  /* 0x3e80000008080820 */ /* 0x000fe20000400000 */
        /* <DEDUP_REMOVED lines=8> */
[----:B------:R-:W-:Y:S01]  /*8b40*/  @!P2 FMUL R6, R6, 16777216 ;  /* 0x4b8000000606a820 */ /* 0x000fe20000400000 */
        /* <DEDUP_REMOVED lines=30> */
[----:B------:R-:W-:Y:S01]  /*8d30*/  FMUL R20, R20, R19 ;  /* 0x0000001314147220 */ /* 0x000fe20000400000 */
[----:B------:R-:W-:-:S02]  /*8d40*/  F2FP.BF16.F32.PACK_AB R24, R21, R4 ;  /* 0x000000041518723e */ /* 0x000fc400000010ff */
[----:B------:R-:W-:Y:S01]  /*8d50*/  F2FP.BF16.F32.PACK_AB R25, R7, R8 ;  /* 0x000000080719723e */ /* 0x000fe200000010ff */
[----:B0-----:R-:W-:Y:S01]  /*8d60*/  IMAD R7, R0, R48, RZ ;  /* 0x0000003000077224 */ /* 0x001fe200078e02ff */
[----:B------:R-:W-:Y:S01]  /*8d70*/  F2FP.BF16.F32.PACK_AB R26, R9, R12 ;  /* 0x0000000c091a723e */ /* 0x000fe200000010ff */
[----:B------:R-:W-:Y:S01]  /*8d80*/  @P1 IMAD.MOV.U32 R9, RZ, RZ, 0x7f800000 ;  /* 0x7f800000ff091424 */ /* 0x000fe200078e00ff */
[----:B------:R-:W-:Y:S01]  /*8d90*/  F2FP.BF16.F32.PACK_AB R27, R11, R16 ;  /* 0x000000100b1b723e */ /* 0x000fe200000010ff */
[----:B------:R-:W-:Y:S01]  /*8da0*/  IMAD R0, R2, UR5, RZ ;  /* 0x0000000502007c24 */ /* 0x000fe2000f8e02ff */
[----:B------:R-:W-:Y:S01]  /*8db0*/  F2FP.BF16.F32.PACK_AB R28, R6, R5 ;  /* 0x00000005061c723e */ /* 0x000fe200000010ff */
[----:B------:R-:W-:Y:S01]  /*8dc0*/  @P1 FFMA.FTZ R3, R146, R9, +INF ;  /* 0x7f80000092031423 */ /* 0x000fe20000010009 */
[----:B------:R-:W-:Y:S01]  /*8dd0*/  F2FP.BF16.F32.PACK_AB R29, R23, R22 ;  /* 0x00000016171d723e */ /* 0x000fe200000010ff */
[----:B------:R0:W-:Y:S01]  /*8de0*/  STS.128 [R106], R24 ;  /* 0x000000186a007388 */ /* 0x0001e20000000c00 */
[----:B------:R-:W-:Y:S01]  /*8df0*/  F2FP.BF16.F32.PACK_AB R30, R10, R13 ;  /* 0x0000000d0a1e723e */ /* 0x000fe200000010ff */
[----:B------:R-:W-:Y:S01]  /*8e00*/  IMAD R9, R48, 0x2, R7 ;  /* 0x0000000230097824 */ /* 0x000fe200078e0207 */
[----:B------:R-:W-:Y:S01]  /*8e10*/  F2FP.BF16.F32.PACK_AB R31, R20, R17 ;  /* 0x00000011141f723e */ /* 0x000fe200000010ff */
[----:B------:R-:W-:Y:S01]  /*8e20*/  IMAD.SHL.U32 R5, R0, 0x2, RZ ;  /* 0x0000000200057824 */ /* 0x000fe200078e00ff */
[----:B------:R-:W-:Y:S01]  /*8e30*/  FSETP.NEU.AND P0, PT, R146, RZ, PT ;  /* 0x000000ff9200720b */ /* 0x000fe20003f0d000 */
[C---:B------:R-:W-:Y:S01]  /*8e40*/  IMAD R11, R48.reuse, 0x2, R9 ;  /* 0x00000002300b7824 */ /* 0x040fe200078e0209 */
[----:B------:R-:W-:Y:S01]  /*8e50*/  UIMAD.WIDE UR4, UR4, 0x2, URZ ;  /* 0x00000002040478a5 */ /* 0x000fe2000f8e02ff */
[----:B------:R1:W-:Y:S01]  /*8e60*/  STS.128 [R106+0x800], R28 ;  /* 0x0008001c6a007388 */ /* 0x0003e20000000c00 */
[----:B------:R-:W-:Y:S01]  /*8e70*/  FSEL R3, R3, -INF , P0 ;  /* 0xff80000003037808 */ /* 0x000fe20000000000 */
[----:B------:R-:W-:Y:S01]  /*8e80*/  IMAD R12, R48, 0x2, R11 ;  /* 0x00000002300c7824 */ /* 0x000fe200078e020b */
[----:B------:R-:W-:Y:S01]  /*8e90*/  BAR.SYNC.DEFER_BLOCKING 0x0 ;  /* 0x0000000000007b1d */ /* 0x000fe20000010000 */
[----:B------:R-:W-:Y:S01]  /*8ea0*/  IMAD.HI R0, R0, 0x2, RZ ;  /* 0x0000000200007827 */ /* 0x000fe200078e02ff */
[----:B--2---:R-:W-:-:S03]  /*8eb0*/  IADD3 R34, P0, P1, R5, UR6, R34 ;  /* 0x0000000605227c10 */ /* 0x004fc6000f91e022 */
[----:B------:R-:W-:Y:S01]  /*8ec0*/  FFMA R36, R3, 0.69314718246459960938, R36 ;  /* 0x3f31721803247823 */ /* 0x000fe20000000024 */
[----:B------:R-:W-:Y:S01]  /*8ed0*/  IMAD R13, R48, 0x2, R12 ;  /* 0x00000002300d7824 */ /* 0x000fe200078e020c */
[----:B------:R-:W-:Y:S01]  /*8ee0*/  IADD3.X R38, PT, PT, R0, UR5, R35, P0, P1 ;  /* 0x0000000500267c10 */ /* 0x000fe200087e2423 */
[----:B------:R-:W2:Y:S01]  /*8ef0*/  LDCU UR4, c[0x0][0x3ec] ;  /* 0x00007d80ff0477ac */ /* 0x000ea20008000800 */
[-C--:B------:R-:W-:Y:S01]  /*8f00*/  LEA R4, P0, R7, R34.reuse, 0x1 ;  /* 0x0000002207047211 */ /* 0x080fe200078008ff */
[C---:B------:R-:W-:Y:S01]  /*8f10*/  IMAD R15, R48.reuse, 0x2, R13 ;  /* 0x00000002300f7824 */ /* 0x040fe200078e020d */
[-C--:B------:R-:W-:Y:S02]  /*8f20*/  LEA R6, P1, R9, R34.reuse, 0x1 ;  /* 0x0000002209067211 */ /* 0x080fe400078208ff */
[----:B------:R-:W-:Y:S01]  /*8f30*/  LEA R8, P2, R11, R34, 0x1 ;  /* 0x000000220b087211 */ /* 0x000fe200078408ff */
[----:B------:R-:W-:Y:S01]  /*8f40*/  IMAD R0, R48, 0x2, R15 ;  /* 0x0000000230007824 */ /* 0x000fe200078e020f */
[----:B------:R-:W-:-:S02]  /*8f50*/  LEA.HI.X.SX32 R5, R7, R38, 0x1, P0 ;  /* 0x0000002607057211 */ /* 0x000fc400000f0eff */
[----:B------:R-:W-:Y:S01]  /*8f60*/  LEA R10, P0, R12, R34, 0x1 ;  /* 0x000000220c0a7211 */ /* 0x000fe200078008ff */
[C---:B------:R-:W-:Y:S01]  /*8f70*/  IMAD R3, R48.reuse, 0x2, R0 ;  /* 0x0000000230037824 */ /* 0x040fe200078e0200 */
[-C--:B------:R-:W-:Y:S02]  /*8f80*/  LEA.HI.X.SX32 R7, R9, R38.reuse, 0x1, P1 ;  /* 0x0000002609077211 */ /* 0x080fe400008f0eff */
[-C--:B------:R-:W-:Y:S01]  /*8f90*/  LEA.HI.X.SX32 R9, R11, R38.reuse, 0x1, P2 ;  /* 0x000000260b097211 */ /* 0x080fe200010f0eff */
[----:B------:R-:W-:Y:S01]  /*8fa0*/  IMAD R21, R48, 0x2, R3 ;  /* 0x0000000230157824 */ /* 0x000fe200078e0203 */
[----:B------:R-:W-:Y:S01]  /*8fb0*/  LEA.HI.X.SX32 R11, R12, R38, 0x1, P0 ;  /* 0x000000260c0b7211 */ /* 0x000fe200000f0eff */
[----:B------:R-:W3:Y:S02]  /*8fc0*/  LDS.128 R40, [R32] ;  /* 0x0000000020287984 */ /* 0x000ee40000000c00 */
[C---:B------:R-:W-:Y:S01]  /*8fd0*/  IMAD R23, R48.reuse, 0x2, R21 ;  /* 0x0000000230177824 */ /* 0x040fe200078e0215 */
[-C--:B------:R-:W-:Y:S01]  /*8fe0*/  LEA R12, P0, R13, R34.reuse, 0x1 ;  /* 0x000000220d0c7211 */ /* 0x080fe200078008ff */
[----:B--2---:R-:W-:Y:S01]  /*8ff0*/  UIMAD UR4, UR10, UR4, URZ ;  /* 0x000000040a0472a4 */ /* 0x004fe2000f8e02ff */
[----:B------:R2:W4:Y:S01]  /*9000*/  LDS.128 R44, [R32+0x1000] ;  /* 0x00100000202c7984 */ /* 0x0005220000000c00 */
[----:B0-----:R-:W-:Y:S01]  /*9010*/  IMAD R25, R48, 0x2, R23 ;  /* 0x0000000230197824 */ /* 0x001fe200078e0217 */
[-C--:B------:R-:W-:Y:S01]  /*9020*/  LEA R14, P1, R15, R34.reuse, 0x1 ;  /* 0x000000220f0e7211 */ /* 0x080fe200078208ff */
[----:B------:R-:W-:Y:S01]  /*9030*/  USHF.L.U32 UR6, UR4, 0x2, URZ ;  /* 0x0000000204067899 */ /* 0x000fe200080006ff */
[----:B------:R-:W-:Y:S01]  /*9040*/  LEA R16, P2, R0, R34, 0x1 ;  /* 0x0000002200107211 */ /* 0x000fe200078408ff */
[----:B------:R-:W-:Y:S01]  /*9050*/  IMAD R27, R48, 0x2, R25 ;  /* 0x00000002301b7824 */ /* 0x000fe200078e0219 */
[-C--:B------:R-:W-:Y:S01]  /*9060*/  LEA.HI.X.SX32 R13, R13, R38.reuse, 0x1, P0 ;  /* 0x000000260d0d7211 */ /* 0x080fe200000f0eff */
[----:B------:R-:W-:Y:S01]  /*9070*/  UIMAD.WIDE UR4, UR4, 0x4, URZ ;  /* 0x00000004040478a5 */ /* 0x000fe2000f8e02ff */
[----:B------:R-:W-:-:S02]  /*9080*/  LEA.HI.X.SX32 R15, R15, R38, 0x1, P1 ;  /* 0x000000260f0f7211 */ /* 0x000fc400008f0eff */
[----:B------:R-:W-:Y:S01]  /*9090*/  LEA.HI.X.SX32 R17, R0, R38, 0x1, P2 ;  /* 0x0000002600117211 */ /* 0x000fe200010f0eff */
[C---:B------:R-:W-:Y:S01]  /*90a0*/  IMAD R0, R48.reuse, 0x2, R27 ;  /* 0x0000000230007824 */ /* 0x040fe200078e021b */
[-C--:B------:R-:W-:Y:S02]  /*90b0*/  LEA R18, P0, R3, R34.reuse, 0x1 ;  /* 0x0000002203127211 */ /* 0x080fe400078008ff */
[----:B------:R-:W-:Y:S02]  /*90c0*/  LEA R20, P1, R21, R34, 0x1 ;  /* 0x0000002215147211 */ /* 0x000fe400078208ff */
[-C--:B------:R-:W-:Y:S01]  /*90d0*/  LEA.HI.X.SX32 R19, R3, R38.reuse, 0x1, P0 ;  /* 0x0000002603137211 */ /* 0x080fe200000f0eff */
[C---:B------:R-:W-:Y:S01]  /*90e0*/  IMAD R3, R48.reuse, 0x2, R0 ;  /* 0x0000000230037824 */ /* 0x040fe200078e0200 */
[----:B------:R-:W-:Y:S02]  /*90f0*/  LEA.HI.X.SX32 R21, R21, R38, 0x1, P1 ;  /* 0x0000002615157211 */ /* 0x000fe400008f0eff */
[-C--:B------:R-:W-:Y:S01]  /*9100*/  LEA R24, P1, R25, R34.reuse, 0x1 ;  /* 0x0000002219187211 */ /* 0x080fe200078208ff */
[----:B------:R-:W-:Y:S01]  /*9110*/  IMAD R33, R48, 0x2, R3 ;  /* 0x0000000230217824 */ /* 0x000fe200078e0203 */
[----:B------:R-:W-:-:S02]  /*9120*/  LEA R22, P0, R23, R34, 0x1 ;  /* 0x0000002217167211 */ /* 0x000fc400078008ff */
[----:B------:R-:W-:Y:S01]  /*9130*/  LEA.HI.X.SX32 R25, R25, R38, 0x1, P1 ;  /* 0x0000002619197211 */ /* 0x000fe200008f0eff */
[----:B------:R-:W-:Y:S01]  /*9140*/  IMAD R35, R48, 0x2, R33 ;  /* 0x0000000230237824 */ /* 0x000fe200078e0221 */
[-C--:B-1----:R-:W-:Y:S02]  /*9150*/  LEA R30, P1, R3, R34.reuse, 0x1 ;  /* 0x00000022031e7211 */ /* 0x082fe400078208ff */
[----:B------:R-:W-:Y:S02]  /*9160*/  LEA R26, P2, R27, R34, 0x1 ;  /* 0x000000221b1a7211 */ /* 0x000fe400078408ff */
[-C--:B------:R-:W-:Y:S02]  /*9170*/  LEA.HI.X.SX32 R31, R3, R38.reuse, 0x1, P1 ;  /* 0x00000026031f7211 */ /* 0x080fe400008f0eff */
[----:B------:R-:W-:Y:S02]  /*9180*/  LEA.HI.X.SX32 R23, R23, R38, 0x1, P0 ;  /* 0x0000002617177211 */ /* 0x000fe400000f0eff */
[----:B------:R-:W-:-:S02]  /*9190*/  LEA R28, P0, R0, R34, 0x1 ;  /* 0x00000022001c7211 */ /* 0x000fc400078008ff */
[----:B---3--:R-:W-:Y:S01]  /*91a0*/  PRMT R3, R40, 0x7632, R3 ;  /* 0x0000763228037816 */ /* 0x008fe20000000003 */
[----:B------:R0:W-:Y:S01]  /*91b0*/  STG.E.U16 desc[UR28][R4.64], R40 ;  /* 0x0000002804007986 */ /* 0x0001e2000c10151c */
[----:B------:R-:W-:Y:S02]  /*91c0*/  LEA.HI.X.SX32 R27, R27, R38, 0x1, P2 ;  /* 0x000000261b1b7211 */ /* 0x000fe400010f0eff */
[-C--:B--2---:R-:W-:Y:S01]  /*91d0*/  LEA R32, P2, R33, R34.reuse, 0x1 ;  /* 0x0000002221207211 */ /* 0x084fe200078408ff */
[----:B------:R1:W-:Y:S01]  /*91e0*/  STG.E.U16 desc[UR28][R6.64], R3 ;  /* 0x0000000306007986 */ /* 0x0003e2000c10151c */
[----:B------:R-:W-:Y:S02]  /*91f0*/  LEA R34, P3, R35, R34, 0x1 ;  /* 0x0000002223227211 */ /* 0x000fe400078608ff */
[-C--:B------:R-:W-:Y:S01]  /*9200*/  LEA.HI.X.SX32 R29, R0, R38.reuse, 0x1, P0 ;  /* 0x00000026001d7211 */ /* 0x080fe200000f0eff */
[----:B------:R2:W-:Y:S01]  /*9210*/  STG.E.U16 desc[UR28][R8.64], R41 ;  /* 0x0000002908007986 */ /* 0x0005e2000c10151c */
[-C--:B------:R-:W-:Y:S01]  /*9220*/  LEA.HI.X.SX32 R33, R33, R38.reuse, 0x1, P2 ;  /* 0x0000002621217211 */ /* 0x080fe200010f0eff */
[----:B------:R-:W-:Y:S01]  /*9230*/  IMAD.HI R0, R2, 0x4, RZ ;  /* 0x0000000402007827 */ /* 0x000fe200078e02ff */
[----:B------:R-:W-:-:S02]  /*9240*/  LEA.HI.X.SX32 R35, R35, R38, 0x1, P3 ;  /* 0x0000002623237211 */ /* 0x000fc400018f0eff */
[----:B0-----:R-:W-:Y:S02]  /*9250*/  PRMT R5, R41, 0x7632, R5 ;  /* 0x0000763229057816 */ /* 0x001fe40000000005 */
[----:B------:R-:W-:Y:S01]  /*9260*/  ISETP.GE.U32.AND P0, PT, R68, 0x80, PT ;  /* 0x000000804400780c */ /* 0x000fe20003f06070 */
[----:B-1----:R-:W-:Y:S01]  /*9270*/  IMAD.SHL.U32 R3, R2, 0x4, RZ ;  /* 0x0000000402037824 */ /* 0x002fe200078e00ff */
[----:B------:R-:W-:Y:S01]  /*9280*/  PRMT R7, R42, 0x7632, R7 ;  /* 0x000076322a077816 */ /* 0x000fe20000000007 */
[----:B------:R4:W-:Y:S01]  /*9290*/  STG.E.U16 desc[UR28][R10.64], R5 ;  /* 0x000000050a007986 */ /* 0x0009e2000c10151c */
[----:B--2---:R-:W-:-:S03]  /*92a0*/  PRMT R9, R43, 0x7632, R9 ;  /* 0x000076322b097816 */ /* 0x004fc60000000009 */
[----:B------:R0:W-:Y:S04]  /*92b0*/  STG.E.U16 desc[UR28][R12.64], R42 ;  /* 0x0000002a0c007986 */ /* 0x0001e8000c10151c */
[----:B------:R1:W-:Y:S01]  /*92c0*/  STG.E.U16 desc[UR28][R14.64], R7 ;  /* 0x000000070e007986 */ /* 0x0003e2000c10151c */
[----:B----4-:R-:W-:-:S03]  /*92d0*/  PRMT R11, R44, 0x7632, R11 ;  /* 0x000076322c0b7816 */ /* 0x010fc6000000000b */
[----:B------:R2:W-:Y:S01]  /*92e0*/  STG.E.U16 desc[UR28][R16.64], R43 ;  /* 0x0000002b10007986 */ /* 0x0005e2000c10151c */
[----:B0-----:R-:W-:-:S03]  /*92f0*/  PRMT R13, R45, 0x7632, R13 ;  /* 0x000076322d0d7816 */ /* 0x001fc6000000000d */
[----:B------:R-:W-:Y:S01]  /*9300*/  STG.E.U16 desc[UR28][R18.64], R9 ;  /* 0x0000000912007986 */ /* 0x000fe2000c10151c */
[----:B-1----:R-:W-:-:S03]  /*9310*/  PRMT R15, R46, 0x7632, R15 ;  /* 0x000076322e0f7816 */ /* 0x002fc6000000000f */
[----:B------:R-:W-:Y:S01]  /*9320*/  STG.E.U16 desc[UR28][R20.64], R44 ;  /* 0x0000002c14007986 */ /* 0x000fe2000c10151c */
[----:B------:R-:W0:Y:S03]  /*9330*/  LDC.64 R6, c[0x0][0x3a0] ;  /* 0x0000e800ff067b82 */ /* 0x000e260000000a00 */
[----:B------:R-:W-:Y:S01]  /*9340*/  STG.E.U16 desc[UR28][R22.64], R11 ;  /* 0x0000000b16007986 */ /* 0x000fe2000c10151c */
[----:B--2---:R-:W-:-:S03]  /*9350*/  PRMT R17, R47, 0x7632, R17 ;  /* 0x000076322f117816 */ /* 0x004fc60000000011 */
[----:B------:R-:W-:Y:S04]  /*9360*/  STG.E.U16 desc[UR28][R24.64], R45 ;  /* 0x0000002d18007986 */ /* 0x000fe8000c10151c */
[----:B------:R-:W-:Y:S04]  /*9370*/  STG.E.U16 desc[UR28][R26.64], R13 ;  /* 0x0000000d1a007986 */ /* 0x000fe8000c10151c */
[----:B------:R-:W-:Y:S04]  /*9380*/  STG.E.U16 desc[UR28][R28.64], R46 ;  /* 0x0000002e1c007986 */ /* 0x000fe8000c10151c */
[----:B------:R-:W-:Y:S04]  /*9390*/  STG.E.U16 desc[UR28][R30.64], R15 ;  /* 0x0000000f1e007986 */ /* 0x000fe8000c10151c */
[----:B------:R-:W-:Y:S01]  /*93a0*/  STG.E.U16 desc[UR28][R32.64], R47 ;  /* 0x0000002f20007986 */ /* 0x000fe2000c10151c */
[----:B0-----:R-:W-:-:S03]  /*93b0*/  IADD3 R2, P1, P2, R3, UR6, R6 ;  /* 0x0000000603027c10 */ /* 0x001fc6000fa3e006 */
[----:B------:R-:W-:Y:S01]  /*93c0*/  STG.E.U16 desc[UR28][R34.64], R17 ;  /* 0x0000001122007986 */ /* 0x000fe2000c10151c */
[----:B------:R-:W-:Y:S01]  /*93d0*/  IADD3.X R3, PT, PT, R0, UR5, R7, P1, P2 ;  /* 0x0000000500037c10 */ /* 0x000fe20008fe4407 */
[----:B------:R-:W-:Y:S06]  /*93e0*/  BAR.SYNC.DEFER_BLOCKING 0x0 ;  /* 0x0000000000007b1d */ /* 0x000fec0000010000 */
[----:B------:R-:W-:Y:S02]  /*93f0*/  STSM.16.M88 [R107], R36 ;  /* 0x000000246b007844 */ /* 0x000fe40000000000 */
[----:B------:R-:W-:Y:S06]  /*9400*/  BAR.SYNC.DEFER_BLOCKING 0x0 ;  /* 0x0000000000007b1d */ /* 0x000fec0000010000 */
[----:B------:R-:W0:Y:S04]  /*9410*/  LDSM.16.M88 R5, [R108+UR11] ;  /* 0x0000000b6c05783b */ /* 0x000e280008000000 */
[----:B0-----:R0:W-:Y:S01]  /*9420*/  @!P0 STG.E desc[UR28][R2.64], R5 ;  /* 0x0000000502008986 */ /* 0x0011e2000c10191c */
[----:B------:R-:W-:Y:S06]  /*9430*/  BAR.SYNC.DEFER_BLOCKING 0x0 ;  /* 0x0000000000007b1d */ /* 0x000fec0000010000 */
[----:B------:R-:W-:Y:S05]  /*9440*/  @P5 BRA `(.L_x_20) ;  /* 0x0000000000a05947 */ /* 0x000fea0003800000 */
[----:B------:R-:W1:Y:S01]  /*9450*/  S2UR UR5, SR_CgaCtaId ;  /* 0x00000000000579c3 */ /* 0x000e620000008800 */
[----:B------:R-:W-:Y:S01]  /*9460*/  NOP ;  /* 0x0000000000007918 */ /* 0x000fe20000000000 */
[----:B------:R-:W-:Y:S01]  /*9470*/  UMOV UR4, 0x50 ;  /* 0x0000005000047882 */ /* 0x000fe20000000000 */
[----:B------:R-:W-:Y:S02]  /*9480*/  IMAD.U32 R0, RZ, RZ, UR12 ;  /* 0x0000000cff007e24 */ /* 0x000fe4000f8e00ff */
[----:B0-----:R-:W-:Y:S02]  /*9490*/  IMAD.MOV.U32 R3, RZ, RZ, 0xff ;  /* 0x000000ffff037424 */ /* 0x001fe400078e00ff */
[----:B------:R-:W-:Y:S01]  /*94a0*/  IMAD.MOV.U32 R7, RZ, RZ, 0x1 ;  /* 0x00000001ff077424 */ /* 0x000fe200078e00ff */
[----:B------:R-:W-:-:S04]  /*94b0*/  LOP3.LUT R0, R0, 0xffff, RZ, 0xc0, !PT ;  /* 0x0000ffff00007812 */ /* 0x000fc800078ec0ff */
[----:B------:R-:W-:-:S05]  /*94c0*/  SHF.R.U32.HI R0, RZ, 0x5, R0 ;  /* 0x00000005ff007819 */ /* 0x000fca0000011600 */
[----:B------:R-:W-:Y:S01]  /*94d0*/  VIADD R2, R0, 0x10 ;  /* 0x0000001000027836 */ /* 0x000fe20000000000 */
[----:B------:R-:W-:Y:S01]  /*94e0*/  SHF.L.U32 R0, R3, R0, RZ ;  /* 0x0000000003007219 */ /* 0x000fe200000006ff */
[----:B-1----:R-:W-:-:S03]  /*94f0*/  ULEA UR6, UR5, UR4, 0x18 ;  /* 0x0000000405067291 */ /* 0x002fc6000f8ec0ff */
[----:B------:R-:W-:-:S04]  /*9500*/  SHF.L.U32 R3, R7, R2, RZ ;  /* 0x0000000207037219 */ /* 0x000fc800000006ff */
[----:B------:R-:W-:Y:S02]  /*9510*/  LOP3.LUT R0, R3, R0, RZ, 0xfc, !PT ;  /* 0x0000000003007212 */ /* 0x000fe400078efcff */
[----:B------:R-:W0:Y:S02]  /*9520*/  LDS R5, [UR6] ;  /* 0x00000006ff057984 */ /* 0x000e240008000800 */
[C---:B------:R-:W-:Y:S02]  /*9530*/  LOP3.LUT R2, R0.reuse, 0xffff, RZ, 0xc0, !PT ;  /* 0x0000ffff00027812 */ /* 0x040fe400078ec0ff */
[----:B0-----:R-:W-:-:S04]  /*9540*/  LOP3.LUT R3, R0, 0xffff, R5, 0x80, !PT ;  /* 0x0000ffff00037812 */ /* 0x001fc800078e8005 */
[----:B------:R-:W-:-:S13]  /*9550*/  ISETP.NE.AND P0, PT, R3, R2, PT ;  /* 0x000000020300720c */ /* 0x000fda0003f05270 */
[----:B------:R-:W-:Y:S05]  /*9560*/  @P0 BRA `(.L_x_21) ;  /* 0x0000000000500947 */ /* 0x000fea0003800000 */
[----:B------:R-:W-:Y:S02]  /*9570*/  SHF.R.U32.HI R5, RZ, 0x10, R5 ;  /* 0x00000010ff057819 */ /* 0x000fe40000011605 */
[----:B------:R-:W-:-:S04]  /*9580*/  SHF.R.U32.HI R2, RZ, 0x10, R0 ;  /* 0x00000010ff027819 */ /* 0x000fc80000011600 */
[----:B------:R-:W-:-:S04]  /*9590*/  LOP3.LUT R5, R5, R2, RZ, 0xc0, !PT ;  /* 0x0000000205057212 */ /* 0x000fc800078ec0ff */
[----:B------:R-:W-:-:S13]  /*95a0*/  ISETP.NE.AND P0, PT, R5, R2, PT ;  /* 0x000000020500720c */ /* 0x000fda0003f05270 */
[----:B------:R-:W-:Y:S05]  /*95b0*/  @P0 BRA `(.L_x_22) ;  /* 0x0000000000300947 */ /* 0x000fea0003800000 */
[----:B------:R-:W-:Y:S01]  /*95c0*/  R2UR UR4, R0 ;  /* 0x00000000000472ca */ /* 0x000fe200000e0000 */
[----:B------:R-:W-:Y:S01]  /*95d0*/  VOTEU.ANY UR5, UPT, PT ;  /* 0x0000000000057886 */ /* 0x000fe200038e0100 */
[----:B------:R-:W0:Y:S01]  /*95e0*/  S2R R0, SR_LANEID ;  /* 0x0000000000007919 */ /* 0x000e220000000000 */
[----:B------:R-:W-:-:S10]  /*95f0*/  UFLO.U32 UR5, UR5 ;  /* 0x00000005000572bd */ /* 0x000fd400080e0000 */
[----:B------:R-:W-:-:S06]  /*9600*/  ULOP3.LUT UR4, URZ, UR4, URZ, 0x33, !UPT ;  /* 0x00000004ff047292 */ /* 0x000fcc000f8e33ff */
[----:B------:R-:W-:-:S04]  /*9610*/  IMAD.U32 R2, RZ, RZ, UR4 ;  /* 0x00000004ff027e24 */ /* 0x000fc8000f8e00ff */
[----:B------:R-:W1:Y:S02]  /*9620*/  REDUX UR7, R2 ;  /* 0x00000000020773c4 */ /* 0x000e640000000000 */
[----:B------:R2:W-:Y:S01]  /*9630*/  UTCATOMSWS.AND URZ, UR4 ;  /* 0x0000000400ff79e3 */ /* 0x0005e20008000000 */
[----:B0-----:R-:W-:Y:S01]  /*9640*/  ISETP.EQ.U32.AND P0, PT, R0, UR5, PT ;  /* 0x0000000500007c0c */ /* 0x001fe2000bf02070 */
[----:B-1----:R-:W-:-:S12]  /*9650*/  IMAD.U32 R0, RZ, RZ, UR7 ;  /* 0x00000007ff007e24 */ /* 0x002fd8000f8e00ff */
[----:B------:R2:W-:Y:S01]  /*9660*/  @P0 ATOMS.AND RZ, [UR6], R0 ;  /* 0x00000000ffff098c */ /* 0x0005e2000a800006 */
[----:B------:R-:W-:Y:S05]  /*9670*/  BRA `(.L_x_20) ;  /* 0x0000000000147947 */ /* 0x000fea0003800000 */
.L_x_22:
[----:B------:R-:W-:-:S07]  /*9680*/  MOV R2, 0x96a0 ;  /* 0x000096a000027802 */ /* 0x000fce0000000f00 */
[----:B------:R-:W-:Y:S05]  /*9690*/  CALL.REL.NOINC `($__internal_0_$__cuda_sm10x_tcgen05_guardrail_trap_col_being_dealloced_not_returned_by_alloc) ;  /* 0x0000000000447944 */ /* 0x000fea0003c00000 */
[----:B------:R-:W-:Y:S05]  /*96a0*/  BRA `(.L_x_20) ;  /* 0x0000000000087947 */ /* 0x000fea0003800000 */
.L_x_21:
[----:B------:R-:W-:-:S07]  /*96b0*/  MOV R2, 0x96d0 ;  /* 0x000096d000027802 */ /* 0x000fce0000000f00 */
[----:B------:R-:W-:Y:S05]  /*96c0*/  CALL.REL.NOINC `($__internal_2_$__cuda_sm10x_tcgen05_guardrail_trap_unallocated_columns_being_dealloced) ;  /* 0x0000000000507944 */ /* 0x000fea0003c00000 */
.L_x_20:
[----:B------:R-:W-:Y:S01]  /*96d0*/  NOP ;  /* 0x0000000000007918 */ /* 0x000fe20000000000 */
[----:B--2---:R-:W-:Y:S05]  /*96e0*/  EXIT ;  /* 0x000000000000794d */ /* 0x004fea0003800000 */
.L_x_8:
[----:B------:R-:W1:Y:S02]  /*96f0*/  SYNCS.PHASECHK.TRANS64.TRYWAIT P2, [UR11+0x4000], RZ ;  /* 0x004000ffff0075a7 */ /* 0x000e64000804110b */
[----:B-1----:R-:W-:Y:S05]  /*9700*/  @!P2 BRA `(.L_x_8) ;  /* 0xfffffffc00f8a947 */ /* 0x002fea000383ffff */
[----:B------:R-:W-:Y:S05]  /*9710*/  BRA `(.L_x_7) ;  /* 0xffffff7c00e07947 */ /* 0x000fea000383ffff */
.L_x_14:
[----:B------:R-:W1:Y:S02]  /*9720*/  SYNCS.PHASECHK.TRANS64.TRYWAIT P4, [UR11+0x8010], RZ ;  /* 0x008010ffff0075a7 */ /* 0x000e64000808110b */
[----:B-1----:R-:W-:Y:S05]  /*9730*/  @!P4 BRA `(.L_x_14) ;  /* 0xfffffffc00f8c947 */ /* 0x002fea000383ffff */
[----:B------:R-:W-:Y:S05]  /*9740*/  BRA `(.L_x_23) ;  /* 0xffffffbc00b47947 */ /* 0x000fea000383ffff */
.L_x_15:
[----:B------:R-:W1:Y:S02]  /*9750*/  SYNCS.PHASECHK.TRANS64.TRYWAIT P0, [UR15], R6 ;  /* 0x00000006ff0075a7 */ /* 0x000e64000800110f */
[----:B-1----:R-:W-:Y:S05]  /*9760*/  @!P0 BRA `(.L_x_15) ;  /* 0xfffffffc00f88947 */ /* 0x002fea000383ffff */
[----:B------:R-:W-:Y:S05]  /*9770*/  BRA `(.L_x_24) ;  /* 0xffffffe400587947 */ /* 0x000fea000383ffff */
.L_x_19:
[----:B------:R-:W0:Y:S02]  /*9780*/  SYNCS.PHASECHK.TRANS64.TRYWAIT P0, [UR15], R4 ;  /* 0x00000004ff0075a7 */ /* 0x000e24000800110f */
[----:B0-----:R-:W-:Y:S05]  /*9790*/  @!P0 BRA `(.L_x_19) ;  /* 0xfffffffc00f88947 */ /* 0x001fea000383ffff */
[----:B------:R-:W-:Y:S05]  /*97a0*/  BRA `(.L_x_18) ;  /* 0xffffffec00ec7947 */ /* 0x000fea000383ffff */
        .weak           $__internal_0_$__cuda_sm10x_tcgen05_guardrail_trap_col_being_dealloced_not_returned_by_alloc
        .type           $__internal_0_$__cuda_sm10x_tcgen05_guardrail_trap_col_being_dealloced_not_returned_by_alloc,@function
        .size           $__internal_0_$__cuda_sm10x_tcgen05_guardrail_trap_col_being_dealloced_not_returned_by_alloc,($__internal_1_$__cuda_sm10x_tcgen05_guardrail_trap_phase_invalid_during_alloc - $__internal_0_$__cuda_sm10x_tcgen05_guardrail_trap_col_being_dealloced_not_returned_by_alloc)
$__internal_0_$__cuda_sm10x_tcgen05_guardrail_trap_col_being_dealloced_not_returned_by_alloc:
[----:B------:R-:W-:Y:S05]  /*97b0*/  BPT.TRAP 0x1 ;  /* 0x000000040000795c */ /* 0x000fea0000300000 */
[----:B------:R-:W-:-:S04]  /*97c0*/  IMAD.MOV.U32 R3, RZ, RZ, 0x0 ;  /* 0x00000000ff037424 */ /* 0x000fc800078e00ff */
[----:B------:R-:W-:Y:S05]  /*97d0*/  RET.REL.NODEC R2 `(attn_fwd) ;  /* 0xffffff6802087950 */ /* 0x000fea0003c3ffff */
        .weak           $__internal_1_$__cuda_sm10x_tcgen05_guardrail_trap_phase_invalid_during_alloc
        .type           $__internal_1_$__cuda_sm10x_tcgen05_guardrail_trap_phase_invalid_during_alloc,@function
        .size           $__internal_1_$__cuda_sm10x_tcgen05_guardrail_trap_phase_invalid_during_alloc,($__internal_2_$__cuda_sm10x_tcgen05_guardrail_trap_unallocated_columns_being_dealloced - $__internal_1_$__cuda_sm10x_tcgen05_guardrail_trap_phase_invalid_during_alloc)
$__internal_1_$__cuda_sm10x_tcgen05_guardrail_trap_phase_invalid_during_alloc:
[----:B------:R-:W-:Y:S05]  /*97e0*/  BPT.TRAP 0x1 ;  /* 0x000000040000795c */ /* 0x000fea0000300000 */
[----:B------:R-:W-:-:S04]  /*97f0*/  IMAD.MOV.U32 R3, RZ, RZ, 0x0 ;  /* 0x00000000ff037424 */ /* 0x000fc800078e00ff */
[----:B------:R-:W-:Y:S05]  /*9800*/  RET.REL.NODEC R2 `(attn_fwd) ;  /* 0xffffff6402fc7950 */ /* 0x000fea0003c3ffff */
        .weak           $__internal_2_$__cuda_sm10x_tcgen05_guardrail_trap_unallocated_columns_being_dealloced
        .type           $__internal_2_$__cuda_sm10x_tcgen05_guardrail_trap_unallocated_columns_being_dealloced,@function
        .size           $__internal_2_$__cuda_sm10x_tcgen05_guardrail_trap_unallocated_columns_being_dealloced,(.L_x_28 - $__internal_2_$__cuda_sm10x_tcgen05_guardrail_trap_unallocated_columns_being_dealloced)
$__internal_2_$__cuda_sm10x_tcgen05_guardrail_trap_unallocated_columns_being_dealloced:
[----:B------:R-:W-:Y:S05]  /*9810*/  BPT.TRAP 0x1 ;  /* 0x000000040000795c */ /* 0x000fea0000300000 */
[----:B------:R-:W-:-:S04]  /*9820*/  IMAD.MOV.U32 R3, RZ, RZ, 0x0 ;  /* 0x00000000ff037424 */ /* 0x000fc800078e00ff */
[----:B------:R-:W-:Y:S05]  /*9830*/  RET.REL.NODEC R2 `(attn_fwd) ;  /* 0xffffff6402f07950 */ /* 0x000fea0003c3ffff */
.L_x_25:
[----:B------:R-:W-:-:S00]  /*9840*/  BRA `(.L_x_25) ;  /* 0xfffffffc00fc7947 */ /* 0x000fc0000383ffff */
[----:B------:R-:W-:-:S00]  /*9850*/  NOP ;  /* 0x0000000000007918 */ /* 0x000fc00000000000 */
        /* <DEDUP_REMOVED lines=10> */
.L_x_28:


//--------------------- .nv.global.init           --------------------------
	.section	.nv.global.init,"aw",@progbits
.nv.global.init:
	.type		_$_str,@object
	.size		_$_str,(.L_3 - _$_str)
_$_str:
        /*0000*/ 	.byte	0x5f, 0x5f, 0x43, 0x55, 0x44, 0x41, 0x5f, 0x46, 0x54, 0x5a, 0x00
.L_3:


//--------------------- .nv.shared.attn_fwd       --------------------------
	.section	.nv.shared.attn_fwd,"aw",@nobits
	.sectionflags	@""
	.align	16
	.zero		1024


//--------------------- .nv.shared.reserved.0     --------------------------
	.section	.nv.shared.reserved.0,"aw",@nobits
	.align	8
	.weak		__nv_reservedSMEM_offset_0_alias
	.size		__nv_reservedSMEM_offset_0_alias, 0, 64
	.other		__nv_reservedSMEM_offset_0_alias,@"STO_CUDA_RESERVED_SHARED STV_DEFAULT"
__nv_reservedSMEM_offset_0_alias:
	.zero		0
.nv.shared.reserved.0:
	.zero		64
	.weak		__nv_reservedSMEM_allocation_phase
	.type		__nv_reservedSMEM_allocation_phase,@object
	.size		__nv_reservedSMEM_allocation_phase,(.L_0 - __nv_reservedSMEM_allocation_phase)
__nv_reservedSMEM_allocation_phase:
	.zero		1
.L_0:
	.zero		7
	.weak		__nv_reservedSMEM_devtool_atexit_pc
	.type		__nv_reservedSMEM_devtool_atexit_pc,@object
	.size		__nv_reservedSMEM_devtool_atexit_pc,(__nv_reservedSMEM_allocation_mask - __nv_reservedSMEM_devtool_atexit_pc)
__nv_reservedSMEM_devtool_atexit_pc:
	.zero		8
	.weak		__nv_reservedSMEM_allocation_mask
	.type		__nv_reservedSMEM_allocation_mask,@object
	.size		__nv_reservedSMEM_allocation_mask,(.L_2 - __nv_reservedSMEM_allocation_mask)
__nv_reservedSMEM_allocation_mask:
	.zero		4
.L_2:


//--------------------- .nv.constant0.attn_fwd    --------------------------
	.section	.nv.constant0.attn_fwd,"a",@progbits
	.sectionflags	@""
	.align	4
.nv.constant0.attn_fwd:
	.zero		1032


//--------------------- SYMBOLS --------------------------

	.type		.nv.reservedSmem.offset0,@object
	.size		.nv.reservedSmem.offset0,0x4
	.type		.nv.reservedSmem.cap,@object
	.size		.nv.reservedSmem.cap,0x4
